//
// Generated by NVIDIA NVVM Compiler
//
// Compiler Build ID: CL-36424714
// Cuda compilation tools, release 13.0, V13.0.88
// Based on NVVM 20.0.0
//

.version 9.0
.target sm_100
.address_size 64

	// .globl	_Z10extractMinPiS_S_S_S_ii
.global .align 4 .b8 PQ[400000000];

.visible .entry _Z10extractMinPiS_S_S_S_ii(
	.param .u64 .ptr .align 1 _Z10extractMinPiS_S_S_S_ii_param_0,
	.param .u64 .ptr .align 1 _Z10extractMinPiS_S_S_S_ii_param_1,
	.param .u64 .ptr .align 1 _Z10extractMinPiS_S_S_S_ii_param_2,
	.param .u64 .ptr .align 1 _Z10extractMinPiS_S_S_S_ii_param_3,
	.param .u64 .ptr .align 1 _Z10extractMinPiS_S_S_S_ii_param_4,
	.param .u32 _Z10extractMinPiS_S_S_S_ii_param_5,
	.param .u32 _Z10extractMinPiS_S_S_S_ii_param_6
)
{
	.reg .pred 	%p<11>;
	.reg .b32 	%r<63>;
	.reg .b64 	%rd<51>;

	ld.param.u64 	%rd8, [_Z10extractMinPiS_S_S_S_ii_param_0];
	ld.param.u64 	%rd9, [_Z10extractMinPiS_S_S_S_ii_param_1];
	ld.param.u64 	%rd10, [_Z10extractMinPiS_S_S_S_ii_param_2];
	ld.param.u64 	%rd12, [_Z10extractMinPiS_S_S_S_ii_param_3];
	ld.param.u64 	%rd11, [_Z10extractMinPiS_S_S_S_ii_param_4];
	ld.param.u32 	%r15, [_Z10extractMinPiS_S_S_S_ii_param_5];
	ld.param.u32 	%r16, [_Z10extractMinPiS_S_S_S_ii_param_6];
	cvta.to.global.u64 	%rd1, %rd12;
	mov.u32 	%r17, %ctaid.x;
	mov.u32 	%r18, %ntid.x;
	mov.u32 	%r19, %tid.x;
	mad.lo.s32 	%r1, %r17, %r18, %r19;
	setp.ge.s32 	%p1, %r1, %r16;
	@%p1 bra 	$L__BB0_15;
	cvta.to.global.u64 	%rd13, %rd8;
	mul.wide.s32 	%rd14, %r1, 4;
	add.s64 	%rd2, %rd13, %rd14;
	ld.global.u32 	%r2, [%rd2];
	setp.lt.s32 	%p2, %r2, 1;
	@%p2 bra 	$L__BB0_15;
	add.s32 	%r20, %r15, %r16;
	add.s32 	%r21, %r20, -1;
	div.s32 	%r22, %r21, %r16;
	mul.lo.s32 	%r23, %r22, %r1;
	mul.wide.s32 	%rd15, %r23, 4;
	mov.u64 	%rd16, PQ;
	add.s64 	%rd3, %rd16, %rd15;
	ld.volatile.global.u32 	%r3, [%rd3];
	add.s32 	%r4, %r23, -1;
	add.s32 	%r24, %r4, %r2;
	mul.wide.s32 	%rd17, %r24, 4;
	add.s64 	%rd18, %rd16, %rd17;
	ld.volatile.global.u32 	%r25, [%rd18];
	st.volatile.global.u32 	[%rd3], %r25;
	ld.global.u32 	%r26, [%rd2];
	add.s32 	%r58, %r26, -1;
	st.global.u32 	[%rd2], %r58;
	setp.lt.s32 	%p3, %r26, 3;
	@%p3 bra 	$L__BB0_14;
	mov.b32 	%r60, 0;
	mov.b32 	%r59, 1;
	mov.u32 	%r62, %r60;
$L__BB0_4:
	add.s32 	%r10, %r60, 2;
	setp.lt.s32 	%p4, %r10, %r58;
	@%p4 bra 	$L__BB0_7;
	mul.wide.s32 	%rd19, %r62, 4;
	add.s64 	%rd4, %rd3, %rd19;
	ld.volatile.global.u32 	%r29, [%rd4];
	mul.wide.s32 	%rd20, %r29, 4;
	add.s64 	%rd21, %rd1, %rd20;
	ld.global.u32 	%r30, [%rd21];
	add.s32 	%r31, %r10, %r4;
	mul.wide.s32 	%rd22, %r31, 4;
	add.s64 	%rd5, %rd16, %rd22;
	ld.volatile.global.u32 	%r32, [%rd5];
	mul.wide.s32 	%rd24, %r32, 4;
	add.s64 	%rd25, %rd1, %rd24;
	ld.global.u32 	%r33, [%rd25];
	setp.le.s32 	%p5, %r30, %r33;
	@%p5 bra 	$L__BB0_14;
	ld.volatile.global.u32 	%r34, [%rd5];
	ld.volatile.global.u32 	%r35, [%rd4];
	st.volatile.global.u32 	[%rd5], %r35;
	st.volatile.global.u32 	[%rd4], %r34;
	mov.u32 	%r62, %r59;
	bra.uni 	$L__BB0_13;
$L__BB0_7:
	mul.wide.s32 	%rd26, %r62, 4;
	add.s64 	%rd6, %rd3, %rd26;
	ld.volatile.global.u32 	%r36, [%rd6];
	mul.wide.s32 	%rd27, %r36, 4;
	add.s64 	%rd28, %rd1, %rd27;
	ld.global.u32 	%r37, [%rd28];
	mul.wide.s32 	%rd29, %r60, 4;
	add.s64 	%rd7, %rd3, %rd29;
	ld.volatile.global.u32 	%r38, [%rd7+4];
	mul.wide.s32 	%rd30, %r38, 4;
	add.s64 	%rd31, %rd1, %rd30;
	ld.global.u32 	%r39, [%rd31];
	setp.le.s32 	%p6, %r37, %r39;
	@%p6 bra 	$L__BB0_10;
	ld.volatile.global.u32 	%r40, [%rd7+4];
	mul.wide.s32 	%rd32, %r40, 4;
	add.s64 	%rd33, %rd1, %rd32;
	ld.global.u32 	%r41, [%rd33];
	ld.volatile.global.u32 	%r42, [%rd7+8];
	mul.wide.s32 	%rd34, %r42, 4;
	add.s64 	%rd35, %rd1, %rd34;
	ld.global.u32 	%r43, [%rd35];
	setp.gt.s32 	%p7, %r41, %r43;
	@%p7 bra 	$L__BB0_10;
	ld.volatile.global.u32 	%r44, [%rd7+4];
	ld.volatile.global.u32 	%r45, [%rd6];
	st.volatile.global.u32 	[%rd7+4], %r45;
	st.volatile.global.u32 	[%rd6], %r44;
	mov.u32 	%r62, %r59;
	bra.uni 	$L__BB0_13;
$L__BB0_10:
	ld.volatile.global.u32 	%r46, [%rd6];
	mul.wide.s32 	%rd36, %r46, 4;
	add.s64 	%rd37, %rd1, %rd36;
	ld.global.u32 	%r47, [%rd37];
	ld.volatile.global.u32 	%r48, [%rd7+8];
	mul.wide.s32 	%rd38, %r48, 4;
	add.s64 	%rd39, %rd1, %rd38;
	ld.global.u32 	%r49, [%rd39];
	setp.le.s32 	%p8, %r47, %r49;
	@%p8 bra 	$L__BB0_14;
	ld.volatile.global.u32 	%r50, [%rd7+8];
	mul.wide.s32 	%rd40, %r50, 4;
	add.s64 	%rd41, %rd1, %rd40;
	ld.global.u32 	%r51, [%rd41];
	ld.volatile.global.u32 	%r52, [%rd7+4];
	mul.wide.s32 	%rd42, %r52, 4;
	add.s64 	%rd43, %rd1, %rd42;
	ld.global.u32 	%r53, [%rd43];
	setp.gt.s32 	%p9, %r51, %r53;
	@%p9 bra 	$L__BB0_14;
	ld.volatile.global.u32 	%r54, [%rd7+8];
	ld.volatile.global.u32 	%r55, [%rd6];
	st.volatile.global.u32 	[%rd7+8], %r55;
	st.volatile.global.u32 	[%rd6], %r54;
	mov.u32 	%r62, %r10;
$L__BB0_13:
	shl.b32 	%r60, %r62, 1;
	or.b32  	%r59, %r60, 1;
	ld.global.u32 	%r58, [%rd2];
	setp.lt.s32 	%p10, %r59, %r58;
	@%p10 bra 	$L__BB0_4;
$L__BB0_14:
	cvta.to.global.u64 	%rd44, %rd11;
	mul.wide.s32 	%rd45, %r3, 4;
	add.s64 	%rd46, %rd44, %rd45;
	mov.b32 	%r56, -1;
	st.global.u32 	[%rd46], %r56;
	cvta.to.global.u64 	%rd47, %rd10;
	atom.global.add.u32 	%r57, [%rd47], 1;
	cvta.to.global.u64 	%rd48, %rd9;
	mul.wide.s32 	%rd49, %r57, 4;
	add.s64 	%rd50, %rd48, %rd49;
	st.global.u32 	[%rd50], %r3;
$L__BB0_15:
	ret;

}
	// .globl	_Z13A_star_expandPiS_PjS_S_PViS_S_S_S_S_iiiiS_S_iS_S_S0_i
.visible .entry _Z13A_star_expandPiS_PjS_S_PViS_S_S_S_S_iiiiS_S_iS_S_S0_i(
	.param .u64 .ptr .align 1 _Z13A_star_expandPiS_PjS_S_PViS_S_S_S_S_iiiiS_S_iS_S_S0_i_param_0,
	.param .u64 .ptr .align 1 _Z13A_star_expandPiS_PjS_S_PViS_S_S_S_S_iiiiS_S_iS_S_S0_i_param_1,
	.param .u64 .ptr .align 1 _Z13A_star_expandPiS_PjS_S_PViS_S_S_S_S_iiiiS_S_iS_S_S0_i_param_2,
	.param .u64 .ptr .align 1 _Z13A_star_expandPiS_PjS_S_PViS_S_S_S_S_iiiiS_S_iS_S_S0_i_param_3,
	.param .u64 .ptr .align 1 _Z13A_star_expandPiS_PjS_S_PViS_S_S_S_S_iiiiS_S_iS_S_S0_i_param_4,
	.param .u64 .ptr .align 1 _Z13A_star_expandPiS_PjS_S_PViS_S_S_S_S_iiiiS_S_iS_S_S0_i_param_5,
	.param .u64 .ptr .align 1 _Z13A_star_expandPiS_PjS_S_PViS_S_S_S_S_iiiiS_S_iS_S_S0_i_param_6,
	.param .u64 .ptr .align 1 _Z13A_star_expandPiS_PjS_S_PViS_S_S_S_S_iiiiS_S_iS_S_S0_i_param_7,
	.param .u64 .ptr .align 1 _Z13A_star_expandPiS_PjS_S_PViS_S_S_S_S_iiiiS_S_iS_S_S0_i_param_8,
	.param .u64 .ptr .align 1 _Z13A_star_expandPiS_PjS_S_PViS_S_S_S_S_iiiiS_S_iS_S_S0_i_param_9,
	.param .u64 .ptr .align 1 _Z13A_star_expandPiS_PjS_S_PViS_S_S_S_S_iiiiS_S_iS_S_S0_i_param_10,
	.param .u32 _Z13A_star_expandPiS_PjS_S_PViS_S_S_S_S_iiiiS_S_iS_S_S0_i_param_11,
	.param .u32 _Z13A_star_expandPiS_PjS_S_PViS_S_S_S_S_iiiiS_S_iS_S_S0_i_param_12,
	.param .u32 _Z13A_star_expandPiS_PjS_S_PViS_S_S_S_S_iiiiS_S_iS_S_S0_i_param_13,
	.param .u32 _Z13A_star_expandPiS_PjS_S_PViS_S_S_S_S_iiiiS_S_iS_S_S0_i_param_14,
	.param .u64 .ptr .align 1 _Z13A_star_expandPiS_PjS_S_PViS_S_S_S_S_iiiiS_S_iS_S_S0_i_param_15,
	.param .u64 .ptr .align 1 _Z13A_star_expandPiS_PjS_S_PViS_S_S_S_S_iiiiS_S_iS_S_S0_i_param_16,
	.param .u32 _Z13A_star_expandPiS_PjS_S_PViS_S_S_S_S_iiiiS_S_iS_S_S0_i_param_17,
	.param .u64 .ptr .align 1 _Z13A_star_expandPiS_PjS_S_PViS_S_S_S_S_iiiiS_S_iS_S_S0_i_param_18,
	.param .u64 .ptr .align 1 _Z13A_star_expandPiS_PjS_S_PViS_S_S_S_S_iiiiS_S_iS_S_S0_i_param_19,
	.param .u64 .ptr .align 1 _Z13A_star_expandPiS_PjS_S_PViS_S_S_S_S_iiiiS_S_iS_S_S0_i_param_20,
	.param .u32 _Z13A_star_expandPiS_PjS_S_PViS_S_S_S_S_iiiiS_S_iS_S_S0_i_param_21
)
{
	.reg .pred 	%p<22>;
	.reg .b32 	%r<62>;
	.reg .b64 	%rd<65>;

	ld.param.u64 	%rd24, [_Z13A_star_expandPiS_PjS_S_PViS_S_S_S_S_iiiiS_S_iS_S_S0_i_param_0];
	ld.param.u64 	%rd25, [_Z13A_star_expandPiS_PjS_S_PViS_S_S_S_S_iiiiS_S_iS_S_S0_i_param_1];
	ld.param.u64 	%rd30, [_Z13A_star_expandPiS_PjS_S_PViS_S_S_S_S_iiiiS_S_iS_S_S0_i_param_2];
	ld.param.u64 	%rd31, [_Z13A_star_expandPiS_PjS_S_PViS_S_S_S_S_iiiiS_S_iS_S_S0_i_param_3];
	ld.param.u64 	%rd32, [_Z13A_star_expandPiS_PjS_S_PViS_S_S_S_S_iiiiS_S_iS_S_S0_i_param_4];
	ld.param.u64 	%rd33, [_Z13A_star_expandPiS_PjS_S_PViS_S_S_S_S_iiiiS_S_iS_S_S0_i_param_5];
	ld.param.u64 	%rd26, [_Z13A_star_expandPiS_PjS_S_PViS_S_S_S_S_iiiiS_S_iS_S_S0_i_param_6];
	ld.param.u64 	%rd34, [_Z13A_star_expandPiS_PjS_S_PViS_S_S_S_S_iiiiS_S_iS_S_S0_i_param_7];
	ld.param.u64 	%rd35, [_Z13A_star_expandPiS_PjS_S_PViS_S_S_S_S_iiiiS_S_iS_S_S0_i_param_8];
	ld.param.u64 	%rd27, [_Z13A_star_expandPiS_PjS_S_PViS_S_S_S_S_iiiiS_S_iS_S_S0_i_param_9];
	ld.param.u64 	%rd36, [_Z13A_star_expandPiS_PjS_S_PViS_S_S_S_S_iiiiS_S_iS_S_S0_i_param_10];
	ld.param.u32 	%r22, [_Z13A_star_expandPiS_PjS_S_PViS_S_S_S_S_iiiiS_S_iS_S_S0_i_param_11];
	ld.param.u32 	%r58, [_Z13A_star_expandPiS_PjS_S_PViS_S_S_S_S_iiiiS_S_iS_S_S0_i_param_12];
	ld.param.u32 	%r24, [_Z13A_star_expandPiS_PjS_S_PViS_S_S_S_S_iiiiS_S_iS_S_S0_i_param_14];
	ld.param.u64 	%rd37, [_Z13A_star_expandPiS_PjS_S_PViS_S_S_S_S_iiiiS_S_iS_S_S0_i_param_15];
	ld.param.u32 	%r25, [_Z13A_star_expandPiS_PjS_S_PViS_S_S_S_S_iiiiS_S_iS_S_S0_i_param_17];
	ld.param.u32 	%r60, [_Z13A_star_expandPiS_PjS_S_PViS_S_S_S_S_iiiiS_S_iS_S_S0_i_param_21];
	cvta.to.global.u64 	%rd1, %rd37;
	cvta.to.global.u64 	%rd2, %rd36;
	cvta.to.global.u64 	%rd3, %rd32;
	cvta.to.global.u64 	%rd4, %rd30;
	cvta.to.global.u64 	%rd5, %rd31;
	cvta.to.global.u64 	%rd6, %rd33;
	cvta.to.global.u64 	%rd7, %rd35;
	cvta.to.global.u64 	%rd38, %rd34;
	mov.u32 	%r27, %ctaid.x;
	mov.u32 	%r28, %ntid.x;
	mov.u32 	%r29, %tid.x;
	mad.lo.s32 	%r1, %r27, %r28, %r29;
	ld.global.u32 	%r30, [%rd38];
	setp.ge.s32 	%p3, %r1, %r30;
	@%p3 bra 	$L__BB1_30;
	cvta.to.global.u64 	%rd39, %rd26;
	mul.wide.s32 	%rd40, %r1, 4;
	add.s64 	%rd41, %rd39, %rd40;
	ld.global.u32 	%r2, [%rd41];
	setp.ne.s32 	%p4, %r2, %r24;
	@%p4 bra 	$L__BB1_3;
	cvta.to.global.u64 	%rd42, %rd27;
	atom.global.or.b32 	%r31, [%rd42], 1;
$L__BB1_3:
	cvta.to.global.u64 	%rd43, %rd24;
	mul.wide.s32 	%rd44, %r2, 4;
	add.s64 	%rd8, %rd43, %rd44;
	ld.global.u32 	%r59, [%rd8];
	add.s32 	%r4, %r22, -1;
	setp.eq.s32 	%p5, %r2, %r4;
	@%p5 bra 	$L__BB1_5;
	ld.global.u32 	%r58, [%rd8+4];
$L__BB1_5:
	setp.ge.s32 	%p6, %r59, %r58;
	add.s64 	%rd9, %rd6, %rd44;
	add.s64 	%rd10, %rd5, %rd44;
	@%p6 bra 	$L__BB1_16;
	cvta.to.global.u64 	%rd11, %rd25;
$L__BB1_7:
	mul.wide.s32 	%rd46, %r59, 4;
	add.s64 	%rd47, %rd11, %rd46;
	ld.global.u32 	%r8, [%rd47];
	setp.lt.s32 	%p7, %r8, 0;
	@%p7 bra 	$L__BB1_15;
	mul.wide.u32 	%rd48, %r8, 4;
	add.s64 	%rd12, %rd7, %rd48;
	add.s64 	%rd13, %rd6, %rd48;
	add.s64 	%rd14, %rd2, %rd48;
$L__BB1_9:
	atom.relaxed.global.cas.b32 	%r32, [%rd12], 0, 1;
	setp.eq.s32 	%p1, %r32, 0;
	setp.ne.s32 	%p8, %r32, 0;
	@%p8 bra 	$L__BB1_14;
	ld.volatile.global.u32 	%r33, [%rd13];
	ld.volatile.global.u32 	%r34, [%rd9];
	ld.global.u32 	%r9, [%rd10];
	sub.s32 	%r35, %r34, %r9;
	mul.wide.s32 	%rd49, %r59, 4;
	add.s64 	%rd50, %rd4, %rd49;
	ld.global.u32 	%r10, [%rd50];
	add.s32 	%r36, %r35, %r10;
	mul.wide.u32 	%rd51, %r8, 4;
	add.s64 	%rd52, %rd5, %rd51;
	ld.global.u32 	%r11, [%rd52];
	add.s32 	%r37, %r36, %r11;
	setp.le.u32 	%p9, %r33, %r37;
	@%p9 bra 	$L__BB1_13;
	ld.volatile.global.u32 	%r38, [%rd9];
	sub.s32 	%r39, %r38, %r9;
	add.s32 	%r40, %r39, %r10;
	add.s32 	%r41, %r40, %r11;
	st.volatile.global.u32 	[%rd13], %r41;
	membar.gl;
	add.s64 	%rd54, %rd3, %rd51;
	st.global.u32 	[%rd54], %r2;
	ld.global.u32 	%r42, [%rd14];
	setp.ne.s32 	%p10, %r42, -1;
	@%p10 bra 	$L__BB1_13;
	add.s64 	%rd56, %rd1, %rd51;
	mov.b32 	%r43, 1;
	st.global.u32 	[%rd56], %r43;
$L__BB1_13:
	atom.relaxed.global.cas.b32 	%r44, [%rd12], 1, 0;
$L__BB1_14:
	bar.sync 	0;
	not.pred 	%p11, %p1;
	@%p11 bra 	$L__BB1_9;
$L__BB1_15:
	add.s32 	%r59, %r59, 1;
	setp.ne.s32 	%p12, %r59, %r58;
	@%p12 bra 	$L__BB1_7;
$L__BB1_16:
	setp.eq.s32 	%p13, %r25, 0;
	@%p13 bra 	$L__BB1_30;
	ld.param.u64 	%rd63, [_Z13A_star_expandPiS_PjS_S_PViS_S_S_S_S_iiiiS_S_iS_S_S0_i_param_18];
	setp.eq.s32 	%p14, %r2, %r4;
	cvta.to.global.u64 	%rd57, %rd63;
	mul.wide.s32 	%rd58, %r2, 4;
	add.s64 	%rd15, %rd57, %rd58;
	ld.global.u32 	%r61, [%rd15];
	@%p14 bra 	$L__BB1_19;
	ld.global.u32 	%r60, [%rd15+4];
$L__BB1_19:
	setp.ge.s32 	%p15, %r61, %r60;
	@%p15 bra 	$L__BB1_30;
	ld.param.u64 	%rd64, [_Z13A_star_expandPiS_PjS_S_PViS_S_S_S_S_iiiiS_S_iS_S_S0_i_param_19];
	cvta.to.global.u64 	%rd16, %rd64;
$L__BB1_21:
	mul.wide.s32 	%rd59, %r61, 4;
	add.s64 	%rd60, %rd16, %rd59;
	ld.global.u32 	%r17, [%rd60];
	setp.lt.s32 	%p16, %r17, 0;
	@%p16 bra 	$L__BB1_29;
	mul.wide.u32 	%rd61, %r17, 4;
	add.s64 	%rd17, %rd7, %rd61;
	add.s64 	%rd18, %rd6, %rd61;
	mul.wide.s32 	%rd62, %r61, 4;
	add.s64 	%rd19, %rd4, %rd62;
	add.s64 	%rd20, %rd5, %rd61;
	add.s64 	%rd21, %rd3, %rd61;
	add.s64 	%rd22, %rd2, %rd61;
	add.s64 	%rd23, %rd1, %rd61;
$L__BB1_23:
	atom.relaxed.global.cas.b32 	%r45, [%rd17], 0, 1;
	setp.eq.s32 	%p2, %r45, 0;
	setp.ne.s32 	%p17, %r45, 0;
	@%p17 bra 	$L__BB1_28;
	ld.volatile.global.u32 	%r46, [%rd18];
	ld.volatile.global.u32 	%r47, [%rd9];
	ld.global.u32 	%r18, [%rd10];
	sub.s32 	%r48, %r47, %r18;
	ld.global.u32 	%r19, [%rd19];
	add.s32 	%r49, %r48, %r19;
	ld.global.u32 	%r20, [%rd20];
	add.s32 	%r50, %r49, %r20;
	setp.le.u32 	%p18, %r46, %r50;
	@%p18 bra 	$L__BB1_27;
	ld.volatile.global.u32 	%r51, [%rd9];
	sub.s32 	%r52, %r51, %r18;
	add.s32 	%r53, %r52, %r19;
	add.s32 	%r54, %r53, %r20;
	st.volatile.global.u32 	[%rd18], %r54;
	membar.gl;
	st.global.u32 	[%rd21], %r2;
	ld.global.u32 	%r55, [%rd22];
	setp.ne.s32 	%p19, %r55, -1;
	@%p19 bra 	$L__BB1_27;
	mov.b32 	%r56, 1;
	st.global.u32 	[%rd23], %r56;
$L__BB1_27:
	atom.relaxed.global.cas.b32 	%r57, [%rd17], 1, 0;
$L__BB1_28:
	bar.sync 	0;
	not.pred 	%p20, %p2;
	@%p20 bra 	$L__BB1_23;
$L__BB1_29:
	add.s32 	%r61, %r61, 1;
	setp.ne.s32 	%p21, %r61, %r60;
	@%p21 bra 	$L__BB1_21;
$L__BB1_30:
	ret;

}
	// .globl	_Z10keepHeapPQPiS_ii
.visible .entry _Z10keepHeapPQPiS_ii(
	.param .u64 .ptr .align 1 _Z10keepHeapPQPiS_ii_param_0,
	.param .u64 .ptr .align 1 _Z10keepHeapPQPiS_ii_param_1,
	.param .u32 _Z10keepHeapPQPiS_ii_param_2,
	.param .u32 _Z10keepHeapPQPiS_ii_param_3
)
{
	.reg .pred 	%p<16>;
	.reg .b32 	%r<58>;
	.reg .b64 	%rd<43>;

	ld.param.u64 	%rd6, [_Z10keepHeapPQPiS_ii_param_0];
	ld.param.u64 	%rd7, [_Z10keepHeapPQPiS_ii_param_1];
	ld.param.u32 	%r17, [_Z10keepHeapPQPiS_ii_param_2];
	ld.param.u32 	%r18, [_Z10keepHeapPQPiS_ii_param_3];
	cvta.to.global.u64 	%rd1, %rd7;
	mov.u32 	%r19, %ctaid.x;
	mov.u32 	%r20, %ntid.x;
	mov.u32 	%r21, %tid.x;
	mad.lo.s32 	%r1, %r19, %r20, %r21;
	setp.ge.s32 	%p1, %r1, %r18;
	@%p1 bra 	$L__BB2_13;
	cvta.to.global.u64 	%rd8, %rd6;
	mul.wide.s32 	%rd9, %r1, 4;
	add.s64 	%rd10, %rd8, %rd9;
	ld.global.u32 	%r2, [%rd10];
	setp.lt.s32 	%p2, %r2, 1;
	@%p2 bra 	$L__BB2_13;
	add.s32 	%r22, %r17, %r18;
	add.s32 	%r23, %r22, -1;
	div.s32 	%r24, %r23, %r18;
	mul.lo.s32 	%r3, %r24, %r1;
	add.s32 	%r4, %r3, %r2;
	mov.u64 	%rd26, PQ;
	mov.u32 	%r55, %r3;
$L__BB2_3:
	shl.b32 	%r6, %r55, 1;
	add.s32 	%r7, %r6, 2;
	setp.ge.s32 	%p3, %r7, %r4;
	@%p3 bra 	$L__BB2_8;
	mul.wide.s32 	%rd27, %r55, 4;
	add.s64 	%rd28, %rd26, %rd27;
	ld.volatile.global.u32 	%r38, [%rd28];
	mul.wide.s32 	%rd29, %r38, 4;
	add.s64 	%rd30, %rd1, %rd29;
	ld.global.u32 	%r39, [%rd30];
	add.s64 	%rd31, %rd28, %rd27;
	ld.volatile.global.u32 	%r41, [%rd31+4];
	mul.wide.s32 	%rd32, %r41, 4;
	add.s64 	%rd33, %rd1, %rd32;
	ld.global.u32 	%r8, [%rd33];
	ld.volatile.global.u32 	%r42, [%rd31+8];
	mul.wide.s32 	%rd34, %r42, 4;
	add.s64 	%rd35, %rd1, %rd34;
	ld.global.u32 	%r43, [%rd35];
	min.s32 	%r44, %r8, %r43;
	setp.ge.s32 	%p10, %r44, %r39;
	@%p10 bra 	$L__BB2_12;
	add.s32 	%r45, %r6, 1;
	setp.gt.s32 	%p11, %r8, %r43;
	selp.b32 	%r56, %r7, %r45, %p11;
	setp.le.s32 	%p12, %r56, %r3;
	@%p12 bra 	$L__BB2_12;
$L__BB2_6:
	add.s32 	%r46, %r56, -1;
	shr.u32 	%r47, %r46, 31;
	add.s32 	%r48, %r46, %r47;
	shr.s32 	%r12, %r48, 1;
	mul.wide.s32 	%rd36, %r12, 4;
	add.s64 	%rd2, %rd26, %rd36;
	ld.volatile.global.u32 	%r49, [%rd2];
	mul.wide.s32 	%rd38, %r49, 4;
	add.s64 	%rd39, %rd1, %rd38;
	ld.global.u32 	%r50, [%rd39];
	mul.wide.s32 	%rd40, %r56, 4;
	add.s64 	%rd3, %rd26, %rd40;
	ld.volatile.global.u32 	%r51, [%rd3];
	mul.wide.s32 	%rd41, %r51, 4;
	add.s64 	%rd42, %rd1, %rd41;
	ld.global.u32 	%r52, [%rd42];
	setp.le.s32 	%p13, %r50, %r52;
	@%p13 bra 	$L__BB2_12;
	ld.volatile.global.u32 	%r53, [%rd3];
	ld.volatile.global.u32 	%r54, [%rd2];
	st.volatile.global.u32 	[%rd3], %r54;
	st.volatile.global.u32 	[%rd2], %r53;
	setp.gt.s32 	%p14, %r12, %r3;
	mov.u32 	%r56, %r12;
	@%p14 bra 	$L__BB2_6;
	bra.uni 	$L__BB2_12;
$L__BB2_8:
	add.s32 	%r57, %r6, 1;
	setp.ge.s32 	%p4, %r57, %r4;
	@%p4 bra 	$L__BB2_12;
	mul.wide.s32 	%rd12, %r55, 4;
	add.s64 	%rd13, %rd26, %rd12;
	ld.volatile.global.u32 	%r25, [%rd13];
	mul.wide.s32 	%rd14, %r25, 4;
	add.s64 	%rd15, %rd1, %rd14;
	ld.global.u32 	%r26, [%rd15];
	add.s64 	%rd16, %rd13, %rd12;
	ld.volatile.global.u32 	%r27, [%rd16+4];
	mul.wide.s32 	%rd17, %r27, 4;
	add.s64 	%rd18, %rd1, %rd17;
	ld.global.u32 	%r28, [%rd18];
	setp.le.s32 	%p5, %r26, %r28;
	setp.lt.s32 	%p6, %r6, %r3;
	or.pred  	%p7, %p5, %p6;
	@%p7 bra 	$L__BB2_12;
$L__BB2_10:
	add.s32 	%r29, %r57, -1;
	shr.u32 	%r30, %r29, 31;
	add.s32 	%r31, %r29, %r30;
	shr.s32 	%r15, %r31, 1;
	mul.wide.s32 	%rd19, %r15, 4;
	add.s64 	%rd4, %rd26, %rd19;
	ld.volatile.global.u32 	%r32, [%rd4];
	mul.wide.s32 	%rd21, %r32, 4;
	add.s64 	%rd22, %rd1, %rd21;
	ld.global.u32 	%r33, [%rd22];
	mul.wide.s32 	%rd23, %r57, 4;
	add.s64 	%rd5, %rd26, %rd23;
	ld.volatile.global.u32 	%r34, [%rd5];
	mul.wide.s32 	%rd24, %r34, 4;
	add.s64 	%rd25, %rd1, %rd24;
	ld.global.u32 	%r35, [%rd25];
	setp.le.s32 	%p8, %r33, %r35;
	@%p8 bra 	$L__BB2_12;
	ld.volatile.global.u32 	%r36, [%rd5];
	ld.volatile.global.u32 	%r37, [%rd4];
	st.volatile.global.u32 	[%rd5], %r37;
	st.volatile.global.u32 	[%rd4], %r36;
	setp.gt.s32 	%p9, %r15, %r3;
	mov.u32 	%r57, %r15;
	@%p9 bra 	$L__BB2_10;
$L__BB2_12:
	add.s32 	%r55, %r55, 1;
	setp.lt.s32 	%p15, %r55, %r4;
	@%p15 bra 	$L__BB2_3;
$L__BB2_13:
	ret;

}
	// .globl	_Z5setNVPiS_S_i
.visible .entry _Z5setNVPiS_S_i(
	.param .u64 .ptr .align 1 _Z5setNVPiS_S_i_param_0,
	.param .u64 .ptr .align 1 _Z5setNVPiS_S_i_param_1,
	.param .u64 .ptr .align 1 _Z5setNVPiS_S_i_param_2,
	.param .u32 _Z5setNVPiS_S_i_param_3
)
{
	.reg .pred 	%p<3>;
	.reg .b32 	%r<8>;
	.reg .b64 	%rd<11>;

	ld.param.u64 	%rd1, [_Z5setNVPiS_S_i_param_0];
	ld.param.u64 	%rd2, [_Z5setNVPiS_S_i_param_1];
	ld.param.u64 	%rd3, [_Z5setNVPiS_S_i_param_2];
	ld.param.u32 	%r2, [_Z5setNVPiS_S_i_param_3];
	mov.u32 	%r3, %ctaid.x;
	mov.u32 	%r4, %ntid.x;
	mov.u32 	%r5, %tid.x;
	mad.lo.s32 	%r1, %r3, %r4, %r5;
	setp.ge.s32 	%p1, %r1, %r2;
	@%p1 bra 	$L__BB3_3;
	cvta.to.global.u64 	%rd4, %rd1;
	mul.wide.s32 	%rd5, %r1, 4;
	add.s64 	%rd6, %rd4, %rd5;
	ld.global.u32 	%r6, [%rd6];
	setp.ne.s32 	%p2, %r6, 1;
	@%p2 bra 	$L__BB3_3;
	cvta.to.global.u64 	%rd7, %rd3;
	atom.global.add.u32 	%r7, [%rd7], 1;
	cvta.to.global.u64 	%rd8, %rd2;
	mul.wide.s32 	%rd9, %r7, 4;
	add.s64 	%rd10, %rd8, %rd9;
	st.global.u32 	[%rd10], %r1;
$L__BB3_3:
	ret;

}
	// .globl	_Z8insertPQPiS_S_S_iiS_
.visible .entry _Z8insertPQPiS_S_S_iiS_(
	.param .u64 .ptr .align 1 _Z8insertPQPiS_S_S_iiS__param_0,
	.param .u64 .ptr .align 1 _Z8insertPQPiS_S_S_iiS__param_1,
	.param .u64 .ptr .align 1 _Z8insertPQPiS_S_S_iiS__param_2,
	.param .u64 .ptr .align 1 _Z8insertPQPiS_S_S_iiS__param_3,
	.param .u32 _Z8insertPQPiS_S_S_iiS__param_4,
	.param .u32 _Z8insertPQPiS_S_S_iiS__param_5,
	.param .u64 .ptr .align 1 _Z8insertPQPiS_S_S_iiS__param_6
)
{
	.reg .pred 	%p<8>;
	.reg .b32 	%r<37>;
	.reg .b64 	%rd<31>;

	ld.param.u64 	%rd9, [_Z8insertPQPiS_S_S_iiS__param_0];
	ld.param.u64 	%rd10, [_Z8insertPQPiS_S_S_iiS__param_1];
	ld.param.u64 	%rd12, [_Z8insertPQPiS_S_S_iiS__param_2];
	ld.param.u64 	%rd11, [_Z8insertPQPiS_S_S_iiS__param_3];
	ld.param.u32 	%r11, [_Z8insertPQPiS_S_S_iiS__param_4];
	ld.param.u32 	%r12, [_Z8insertPQPiS_S_S_iiS__param_5];
	ld.param.u64 	%rd13, [_Z8insertPQPiS_S_S_iiS__param_6];
	cvta.to.global.u64 	%rd1, %rd13;
	cvta.to.global.u64 	%rd2, %rd12;
	mov.u32 	%r13, %ctaid.x;
	mov.u32 	%r14, %ntid.x;
	mov.u32 	%r15, %tid.x;
	mad.lo.s32 	%r1, %r13, %r14, %r15;
	setp.ge.s32 	%p1, %r1, %r11;
	@%p1 bra 	$L__BB4_9;
	add.s32 	%r16, %r11, %r12;
	add.s32 	%r17, %r16, -1;
	div.s32 	%r18, %r17, %r11;
	mul.lo.s32 	%r2, %r18, %r1;
	ld.global.u32 	%r19, [%rd2];
	setp.ge.s32 	%p2, %r1, %r19;
	@%p2 bra 	$L__BB4_9;
	cvta.to.global.u64 	%rd3, %rd11;
	cvta.to.global.u64 	%rd14, %rd9;
	mul.wide.s32 	%rd15, %r1, 4;
	add.s64 	%rd4, %rd14, %rd15;
	cvta.to.global.u64 	%rd5, %rd10;
	mov.u64 	%rd20, PQ;
	mov.u32 	%r35, %r1;
$L__BB4_3:
	mul.wide.s32 	%rd16, %r35, 4;
	add.s64 	%rd6, %rd5, %rd16;
	ld.global.u32 	%r4, [%rd6];
	mul.wide.s32 	%rd17, %r4, 4;
	add.s64 	%rd18, %rd1, %rd17;
	ld.global.u32 	%r20, [%rd18];
	setp.ne.s32 	%p3, %r20, -1;
	@%p3 bra 	$L__BB4_8;
	ld.global.u32 	%r21, [%rd4];
	add.s32 	%r22, %r21, %r2;
	mul.wide.s32 	%rd19, %r22, 4;
	add.s64 	%rd21, %rd20, %rd19;
	st.volatile.global.u32 	[%rd21], %r4;
	ld.global.u32 	%r23, [%rd4];
	add.s32 	%r24, %r23, 1;
	st.global.u32 	[%rd4], %r24;
	ld.global.u32 	%r25, [%rd6];
	mul.wide.s32 	%rd22, %r25, 4;
	add.s64 	%rd23, %rd1, %rd22;
	st.global.u32 	[%rd23], %r1;
	ld.global.u32 	%r5, [%rd4];
	setp.lt.s32 	%p4, %r5, 2;
	@%p4 bra 	$L__BB4_8;
	add.s32 	%r36, %r5, -1;
$L__BB4_6:
	add.s32 	%r8, %r36, -1;
	shr.u32 	%r9, %r8, 1;
	add.s32 	%r26, %r9, %r2;
	mul.wide.s32 	%rd24, %r26, 4;
	add.s64 	%rd7, %rd20, %rd24;
	ld.volatile.global.u32 	%r27, [%rd7];
	mul.wide.s32 	%rd26, %r27, 4;
	add.s64 	%rd27, %rd3, %rd26;
	ld.global.u32 	%r28, [%rd27];
	add.s32 	%r29, %r36, %r2;
	mul.wide.s32 	%rd28, %r29, 4;
	add.s64 	%rd8, %rd20, %rd28;
	ld.volatile.global.u32 	%r30, [%rd8];
	mul.wide.s32 	%rd29, %r30, 4;
	add.s64 	%rd30, %rd3, %rd29;
	ld.global.u32 	%r31, [%rd30];
	setp.le.s32 	%p5, %r28, %r31;
	@%p5 bra 	$L__BB4_8;
	ld.volatile.global.u32 	%r32, [%rd8];
	ld.volatile.global.u32 	%r33, [%rd7];
	st.volatile.global.u32 	[%rd8], %r33;
	st.volatile.global.u32 	[%rd7], %r32;
	setp.gt.u32 	%p6, %r8, 1;
	mov.u32 	%r36, %r9;
	@%p6 bra 	$L__BB4_6;
$L__BB4_8:
	add.s32 	%r35, %r35, %r11;
	ld.global.u32 	%r34, [%rd2];
	setp.lt.s32 	%p7, %r35, %r34;
	@%p7 bra 	$L__BB4_3;
$L__BB4_9:
	ret;

}
	// .globl	_Z8checkMINPiS_S_iii
.visible .entry _Z8checkMINPiS_S_iii(
	.param .u64 .ptr .align 1 _Z8checkMINPiS_S_iii_param_0,
	.param .u64 .ptr .align 1 _Z8checkMINPiS_S_iii_param_1,
	.param .u64 .ptr .align 1 _Z8checkMINPiS_S_iii_param_2,
	.param .u32 _Z8checkMINPiS_S_iii_param_3,
	.param .u32 _Z8checkMINPiS_S_iii_param_4,
	.param .u32 _Z8checkMINPiS_S_iii_param_5
)
{
	.reg .pred 	%p<4>;
	.reg .b32 	%r<17>;
	.reg .b64 	%rd<16>;

	ld.param.u64 	%rd1, [_Z8checkMINPiS_S_iii_param_0];
	ld.param.u64 	%rd2, [_Z8checkMINPiS_S_iii_param_1];
	ld.param.u64 	%rd3, [_Z8checkMINPiS_S_iii_param_2];
	ld.param.u32 	%r2, [_Z8checkMINPiS_S_iii_param_3];
	ld.param.u32 	%r3, [_Z8checkMINPiS_S_iii_param_4];
	ld.param.u32 	%r4, [_Z8checkMINPiS_S_iii_param_5];
	mov.u32 	%r5, %ctaid.x;
	mov.u32 	%r6, %ntid.x;
	mov.u32 	%r7, %tid.x;
	mad.lo.s32 	%r1, %r5, %r6, %r7;
	setp.ge.s32 	%p1, %r1, %r4;
	@%p1 bra 	$L__BB5_4;
	cvta.to.global.u64 	%rd4, %rd1;
	mul.wide.s32 	%rd5, %r1, 4;
	add.s64 	%rd6, %rd4, %rd5;
	ld.global.u32 	%r8, [%rd6];
	setp.lt.s32 	%p2, %r8, 1;
	@%p2 bra 	$L__BB5_4;
	cvta.to.global.u64 	%rd7, %rd3;
	add.s32 	%r9, %r3, %r4;
	add.s32 	%r10, %r9, -1;
	div.s32 	%r11, %r10, %r4;
	mul.lo.s32 	%r12, %r11, %r1;
	mul.wide.s32 	%rd8, %r12, 4;
	mov.u64 	%rd9, PQ;
	add.s64 	%rd10, %rd9, %rd8;
	ld.volatile.global.u32 	%r13, [%rd10];
	mul.wide.s32 	%rd11, %r13, 4;
	add.s64 	%rd12, %rd7, %rd11;
	ld.global.u32 	%r14, [%rd12];
	mul.wide.s32 	%rd13, %r2, 4;
	add.s64 	%rd14, %rd7, %rd13;
	ld.global.u32 	%r15, [%rd14];
	setp.ge.s32 	%p3, %r14, %r15;
	@%p3 bra 	$L__BB5_4;
	cvta.to.global.u64 	%rd15, %rd2;
	atom.global.exch.b32 	%r16, [%rd15], 0;
$L__BB5_4:
	ret;

}
	// .globl	_Z12propogateDelPiiPViS_S_PjiiS_S1_S_S_S_S_S2_i
.visible .entry _Z12propogateDelPiiPViS_S_PjiiS_S1_S_S_S_S_S2_i(
	.param .u64 .ptr .align 1 _Z12propogateDelPiiPViS_S_PjiiS_S1_S_S_S_S_S2_i_param_0,
	.param .u32 _Z12propogateDelPiiPViS_S_PjiiS_S1_S_S_S_S_S2_i_param_1,
	.param .u64 .ptr .align 1 _Z12propogateDelPiiPViS_S_PjiiS_S1_S_S_S_S_S2_i_param_2,
	.param .u64 .ptr .align 1 _Z12propogateDelPiiPViS_S_PjiiS_S1_S_S_S_S_S2_i_param_3,
	.param .u64 .ptr .align 1 _Z12propogateDelPiiPViS_S_PjiiS_S1_S_S_S_S_S2_i_param_4,
	.param .u64 .ptr .align 1 _Z12propogateDelPiiPViS_S_PjiiS_S1_S_S_S_S_S2_i_param_5,
	.param .u32 _Z12propogateDelPiiPViS_S_PjiiS_S1_S_S_S_S_S2_i_param_6,
	.param .u32 _Z12propogateDelPiiPViS_S_PjiiS_S1_S_S_S_S_S2_i_param_7,
	.param .u64 .ptr .align 1 _Z12propogateDelPiiPViS_S_PjiiS_S1_S_S_S_S_S2_i_param_8,
	.param .u64 .ptr .align 1 _Z12propogateDelPiiPViS_S_PjiiS_S1_S_S_S_S_S2_i_param_9,
	.param .u64 .ptr .align 1 _Z12propogateDelPiiPViS_S_PjiiS_S1_S_S_S_S_S2_i_param_10,
	.param .u64 .ptr .align 1 _Z12propogateDelPiiPViS_S_PjiiS_S1_S_S_S_S_S2_i_param_11,
	.param .u64 .ptr .align 1 _Z12propogateDelPiiPViS_S_PjiiS_S1_S_S_S_S_S2_i_param_12,
	.param .u64 .ptr .align 1 _Z12propogateDelPiiPViS_S_PjiiS_S1_S_S_S_S_S2_i_param_13,
	.param .u64 .ptr .align 1 _Z12propogateDelPiiPViS_S_PjiiS_S1_S_S_S_S_S2_i_param_14,
	.param .u32 _Z12propogateDelPiiPViS_S_PjiiS_S1_S_S_S_S_S2_i_param_15
)
{
	.reg .pred 	%p<27>;
	.reg .b32 	%r<84>;
	.reg .b64 	%rd<63>;

	ld.param.u64 	%rd18, [_Z12propogateDelPiiPViS_S_PjiiS_S1_S_S_S_S_S2_i_param_0];
	ld.param.u32 	%r42, [_Z12propogateDelPiiPViS_S_PjiiS_S1_S_S_S_S_S2_i_param_1];
	ld.param.u64 	%rd27, [_Z12propogateDelPiiPViS_S_PjiiS_S1_S_S_S_S_S2_i_param_2];
	ld.param.u64 	%rd19, [_Z12propogateDelPiiPViS_S_PjiiS_S1_S_S_S_S_S2_i_param_3];
	ld.param.u64 	%rd20, [_Z12propogateDelPiiPViS_S_PjiiS_S1_S_S_S_S_S2_i_param_4];
	ld.param.u64 	%rd21, [_Z12propogateDelPiiPViS_S_PjiiS_S1_S_S_S_S_S2_i_param_5];
	ld.param.u32 	%r39, [_Z12propogateDelPiiPViS_S_PjiiS_S1_S_S_S_S_S2_i_param_6];
	ld.param.u32 	%r67, [_Z12propogateDelPiiPViS_S_PjiiS_S1_S_S_S_S_S2_i_param_7];
	ld.param.u64 	%rd28, [_Z12propogateDelPiiPViS_S_PjiiS_S1_S_S_S_S_S2_i_param_8];
	ld.param.u64 	%rd22, [_Z12propogateDelPiiPViS_S_PjiiS_S1_S_S_S_S_S2_i_param_9];
	ld.param.u64 	%rd29, [_Z12propogateDelPiiPViS_S_PjiiS_S1_S_S_S_S_S2_i_param_10];
	ld.param.u64 	%rd23, [_Z12propogateDelPiiPViS_S_PjiiS_S1_S_S_S_S_S2_i_param_11];
	ld.param.u32 	%r76, [_Z12propogateDelPiiPViS_S_PjiiS_S1_S_S_S_S_S2_i_param_15];
	cvta.to.global.u64 	%rd1, %rd28;
	cvta.to.global.u64 	%rd2, %rd29;
	cvta.to.global.u64 	%rd3, %rd27;
	mov.u32 	%r43, %ctaid.x;
	mov.u32 	%r44, %ntid.x;
	mov.u32 	%r45, %tid.x;
	mad.lo.s32 	%r1, %r43, %r44, %r45;
	setp.ge.s32 	%p1, %r1, %r42;
	@%p1 bra 	$L__BB6_27;
	cvta.to.global.u64 	%rd30, %rd19;
	cvta.to.global.u64 	%rd31, %rd18;
	mul.wide.s32 	%rd32, %r1, 4;
	add.s64 	%rd33, %rd31, %rd32;
	ld.global.u32 	%r2, [%rd33];
	mul.wide.s32 	%rd34, %r2, 4;
	add.s64 	%rd4, %rd30, %rd34;
	ld.global.u32 	%r70, [%rd4];
	add.s32 	%r4, %r39, -1;
	setp.eq.s32 	%p2, %r2, %r4;
	@%p2 bra 	$L__BB6_3;
	ld.global.u32 	%r67, [%rd4+4];
$L__BB6_3:
	cvta.to.global.u64 	%rd35, %rd22;
	add.s64 	%rd5, %rd35, %rd34;
	mov.b32 	%r81, -1;
	st.volatile.global.u32 	[%rd5], %r81;
	add.s64 	%rd6, %rd3, %rd34;
	mov.b32 	%r80, 2147483647;
	st.volatile.global.u32 	[%rd6], %r80;
	cvta.to.global.u64 	%rd37, %rd23;
	add.s64 	%rd38, %rd37, %rd34;
	mov.b32 	%r48, 1;
	st.global.u32 	[%rd38], %r48;
	setp.ge.s32 	%p3, %r70, %r67;
	add.s64 	%rd7, %rd1, %rd34;
	@%p3 bra 	$L__BB6_13;
	cvta.to.global.u64 	%rd8, %rd20;
	cvta.to.global.u64 	%rd9, %rd21;
	mov.b32 	%r80, 2147483647;
	mov.b32 	%r81, -1;
$L__BB6_5:
	mul.wide.s32 	%rd39, %r70, 4;
	add.s64 	%rd40, %rd8, %rd39;
	ld.global.u32 	%r10, [%rd40];
	setp.lt.s32 	%p4, %r10, 0;
	setp.eq.s32 	%p5, %r10, %r2;
	or.pred  	%p6, %p4, %p5;
	@%p6 bra 	$L__BB6_12;
	add.s64 	%rd42, %rd9, %rd39;
	ld.global.u32 	%r11, [%rd42];
	mov.u32 	%r71, %r10;
$L__BB6_7:
	mul.wide.u32 	%rd43, %r71, 4;
	add.s64 	%rd44, %rd2, %rd43;
	ld.global.u32 	%r71, [%rd44];
	setp.gt.s32 	%p7, %r71, 0;
	setp.ne.s32 	%p8, %r71, %r2;
	and.pred  	%p9, %p7, %p8;
	@%p9 bra 	$L__BB6_7;
	@%p7 bra 	$L__BB6_12;
	mul.wide.u32 	%rd45, %r10, 4;
	add.s64 	%rd10, %rd3, %rd45;
	ld.volatile.global.u32 	%r51, [%rd10];
	setp.eq.s32 	%p11, %r51, 2147483647;
	@%p11 bra 	$L__BB6_12;
	ld.volatile.global.u32 	%r52, [%rd10];
	mul.wide.u32 	%rd46, %r10, 4;
	add.s64 	%rd47, %rd1, %rd46;
	ld.global.u32 	%r14, [%rd47];
	ld.global.u32 	%r15, [%rd7];
	add.s32 	%r53, %r52, %r11;
	sub.s32 	%r54, %r53, %r14;
	add.s32 	%r55, %r54, %r15;
	setp.le.s32 	%p12, %r80, %r55;
	@%p12 bra 	$L__BB6_12;
	ld.volatile.global.u32 	%r56, [%rd10];
	add.s32 	%r57, %r56, %r11;
	sub.s32 	%r58, %r57, %r14;
	add.s32 	%r80, %r58, %r15;
	mov.u32 	%r81, %r10;
$L__BB6_12:
	add.s32 	%r70, %r70, 1;
	setp.ne.s32 	%p13, %r70, %r67;
	@%p13 bra 	$L__BB6_5;
$L__BB6_13:
	ld.param.u64 	%rd59, [_Z12propogateDelPiiPViS_S_PjiiS_S1_S_S_S_S_S2_i_param_12];
	setp.eq.s32 	%p14, %r2, %r4;
	cvta.to.global.u64 	%rd48, %rd59;
	mul.wide.s32 	%rd49, %r2, 4;
	add.s64 	%rd11, %rd48, %rd49;
	ld.global.u32 	%r79, [%rd11];
	@%p14 bra 	$L__BB6_15;
	ld.global.u32 	%r76, [%rd11+4];
$L__BB6_15:
	setp.ge.s32 	%p15, %r79, %r76;
	@%p15 bra 	$L__BB6_25;
	ld.param.u64 	%rd61, [_Z12propogateDelPiiPViS_S_PjiiS_S1_S_S_S_S_S2_i_param_14];
	ld.param.u64 	%rd60, [_Z12propogateDelPiiPViS_S_PjiiS_S1_S_S_S_S_S2_i_param_13];
	cvta.to.global.u64 	%rd12, %rd60;
	cvta.to.global.u64 	%rd13, %rd61;
$L__BB6_17:
	mul.wide.s32 	%rd50, %r79, 4;
	add.s64 	%rd51, %rd12, %rd50;
	ld.global.u32 	%r28, [%rd51];
	cvt.u64.u32 	%rd14, %r28;
	setp.lt.s32 	%p16, %r28, 0;
	setp.eq.s32 	%p17, %r28, %r2;
	or.pred  	%p18, %p16, %p17;
	@%p18 bra 	$L__BB6_24;
	add.s64 	%rd53, %rd13, %rd50;
	ld.global.u32 	%r29, [%rd53];
	mov.u64 	%rd62, %rd14;
$L__BB6_19:
	shl.b64 	%rd54, %rd62, 2;
	add.s64 	%rd55, %rd2, %rd54;
	ld.global.u32 	%r30, [%rd55];
	setp.ne.s32 	%p19, %r30, -1;
	setp.ne.s32 	%p20, %r30, %r2;
	cvt.s64.s32 	%rd62, %r30;
	and.pred  	%p21, %p19, %p20;
	@%p21 bra 	$L__BB6_19;
	@%p19 bra 	$L__BB6_24;
	shl.b64 	%rd56, %rd14, 2;
	add.s64 	%rd17, %rd3, %rd56;
	ld.volatile.global.u32 	%r59, [%rd17];
	setp.eq.s32 	%p23, %r59, 2147483647;
	@%p23 bra 	$L__BB6_24;
	ld.volatile.global.u32 	%r60, [%rd17];
	add.s64 	%rd58, %rd1, %rd56;
	ld.global.u32 	%r31, [%rd58];
	ld.global.u32 	%r32, [%rd7];
	add.s32 	%r61, %r60, %r29;
	sub.s32 	%r62, %r61, %r31;
	add.s32 	%r63, %r62, %r32;
	setp.le.s32 	%p24, %r80, %r63;
	@%p24 bra 	$L__BB6_24;
	ld.volatile.global.u32 	%r64, [%rd17];
	add.s32 	%r65, %r64, %r29;
	sub.s32 	%r66, %r65, %r31;
	add.s32 	%r80, %r66, %r32;
	mov.u32 	%r81, %r28;
$L__BB6_24:
	add.s32 	%r79, %r79, 1;
	setp.ne.s32 	%p25, %r79, %r76;
	@%p25 bra 	$L__BB6_17;
$L__BB6_25:
	setp.eq.s32 	%p26, %r80, 2147483647;
	@%p26 bra 	$L__BB6_27;
	st.volatile.global.u32 	[%rd6], %r80;
	st.volatile.global.u32 	[%rd5], %r81;
$L__BB6_27:
	ret;

}
	// .globl	_Z12propogateAddPiS_PjS_S_PViS_S_S_ii
.visible .entry _Z12propogateAddPiS_PjS_S_PViS_S_S_ii(
	.param .u64 .ptr .align 1 _Z12propogateAddPiS_PjS_S_PViS_S_S_ii_param_0,
	.param .u64 .ptr .align 1 _Z12propogateAddPiS_PjS_S_PViS_S_S_ii_param_1,
	.param .u64 .ptr .align 1 _Z12propogateAddPiS_PjS_S_PViS_S_S_ii_param_2,
	.param .u64 .ptr .align 1 _Z12propogateAddPiS_PjS_S_PViS_S_S_ii_param_3,
	.param .u64 .ptr .align 1 _Z12propogateAddPiS_PjS_S_PViS_S_S_ii_param_4,
	.param .u64 .ptr .align 1 _Z12propogateAddPiS_PjS_S_PViS_S_S_ii_param_5,
	.param .u64 .ptr .align 1 _Z12propogateAddPiS_PjS_S_PViS_S_S_ii_param_6,
	.param .u64 .ptr .align 1 _Z12propogateAddPiS_PjS_S_PViS_S_S_ii_param_7,
	.param .u64 .ptr .align 1 _Z12propogateAddPiS_PjS_S_PViS_S_S_ii_param_8,
	.param .u32 _Z12propogateAddPiS_PjS_S_PViS_S_S_ii_param_9,
	.param .u32 _Z12propogateAddPiS_PjS_S_PViS_S_S_ii_param_10
)
{
	.reg .pred 	%p<22>;
	.reg .b32 	%r<35>;
	.reg .b64 	%rd<37>;

	ld.param.u64 	%rd17, [_Z12propogateAddPiS_PjS_S_PViS_S_S_ii_param_0];
	ld.param.u64 	%rd18, [_Z12propogateAddPiS_PjS_S_PViS_S_S_ii_param_1];
	ld.param.u64 	%rd19, [_Z12propogateAddPiS_PjS_S_PViS_S_S_ii_param_2];
	ld.param.u64 	%rd24, [_Z12propogateAddPiS_PjS_S_PViS_S_S_ii_param_3];
	ld.param.u64 	%rd20, [_Z12propogateAddPiS_PjS_S_PViS_S_S_ii_param_4];
	ld.param.u64 	%rd25, [_Z12propogateAddPiS_PjS_S_PViS_S_S_ii_param_5];
	ld.param.u64 	%rd21, [_Z12propogateAddPiS_PjS_S_PViS_S_S_ii_param_6];
	ld.param.u64 	%rd22, [_Z12propogateAddPiS_PjS_S_PViS_S_S_ii_param_7];
	ld.param.u64 	%rd23, [_Z12propogateAddPiS_PjS_S_PViS_S_S_ii_param_8];
	ld.param.u32 	%r13, [_Z12propogateAddPiS_PjS_S_PViS_S_S_ii_param_9];
	ld.param.u32 	%r32, [_Z12propogateAddPiS_PjS_S_PViS_S_S_ii_param_10];
	cvta.to.global.u64 	%rd1, %rd24;
	cvta.to.global.u64 	%rd2, %rd25;
	mov.u32 	%r15, %ctaid.x;
	mov.u32 	%r16, %ntid.x;
	mov.u32 	%r17, %tid.x;
	mad.lo.s32 	%r1, %r15, %r16, %r17;
	setp.ge.s32 	%p6, %r1, %r13;
	@%p6 bra 	$L__BB7_18;
	cvta.to.global.u64 	%rd26, %rd17;
	mul.wide.s32 	%rd27, %r1, 4;
	add.s64 	%rd3, %rd26, %rd27;
	ld.global.u32 	%r33, [%rd3];
	add.s32 	%r18, %r13, -1;
	setp.eq.s32 	%p7, %r1, %r18;
	@%p7 bra 	$L__BB7_3;
	ld.global.u32 	%r32, [%rd3+4];
$L__BB7_3:
	setp.ge.s32 	%p8, %r33, %r32;
	@%p8 bra 	$L__BB7_18;
	setp.lt.s32 	%p1, %r1, 1;
	add.s64 	%rd4, %rd2, %rd27;
	cvta.to.global.u64 	%rd5, %rd18;
	cvta.to.global.u64 	%rd6, %rd21;
	cvta.to.global.u64 	%rd7, %rd23;
	cvta.to.global.u64 	%rd8, %rd19;
	cvta.to.global.u64 	%rd9, %rd22;
	cvta.to.global.u64 	%rd10, %rd20;
$L__BB7_5:
	mul.wide.s32 	%rd29, %r33, 4;
	add.s64 	%rd30, %rd5, %rd29;
	ld.global.u32 	%r6, [%rd30];
	setp.lt.s32 	%p9, %r6, 0;
	@%p9 bra 	$L__BB7_17;
	setp.lt.s32 	%p10, %r1, 1;
	mul.wide.u32 	%rd31, %r6, 4;
	add.s64 	%rd11, %rd6, %rd31;
	setp.eq.s32 	%p11, %r1, %r6;
	or.pred  	%p2, %p10, %p11;
	add.s64 	%rd12, %rd2, %rd31;
	mul.wide.s32 	%rd32, %r33, 4;
	add.s64 	%rd13, %rd8, %rd32;
	add.s64 	%rd14, %rd1, %rd31;
	add.s64 	%rd15, %rd9, %rd31;
	add.s64 	%rd16, %rd10, %rd31;
$L__BB7_7:
	atom.relaxed.global.cas.b32 	%r19, [%rd11], 0, 1;
	setp.eq.s32 	%p3, %r19, 0;
	setp.ne.s32 	%p12, %r19, 0;
	@%p12 bra 	$L__BB7_16;
	mov.pred 	%p21, %p1;
	@%p2 bra 	$L__BB7_11;
	mov.u32 	%r34, %r1;
$L__BB7_10:
	mul.wide.u32 	%rd33, %r34, 4;
	add.s64 	%rd34, %rd7, %rd33;
	ld.global.u32 	%r34, [%rd34];
	setp.lt.s32 	%p21, %r34, 1;
	setp.gt.s32 	%p13, %r34, 0;
	setp.ne.s32 	%p14, %r34, %r6;
	and.pred  	%p15, %p13, %p14;
	@%p15 bra 	$L__BB7_10;
$L__BB7_11:
	not.pred 	%p16, %p21;
	@%p16 bra 	$L__BB7_15;
	ld.volatile.global.u32 	%r20, [%rd4];
	setp.eq.s32 	%p17, %r20, 2147483647;
	@%p17 bra 	$L__BB7_15;
	ld.volatile.global.u32 	%r21, [%rd12];
	ld.volatile.global.u32 	%r22, [%rd4];
	mul.wide.s32 	%rd35, %r1, 4;
	add.s64 	%rd36, %rd1, %rd35;
	ld.global.u32 	%r9, [%rd36];
	sub.s32 	%r23, %r22, %r9;
	ld.global.u32 	%r10, [%rd13];
	add.s32 	%r24, %r23, %r10;
	ld.global.u32 	%r11, [%rd14];
	add.s32 	%r25, %r24, %r11;
	setp.le.u32 	%p18, %r21, %r25;
	@%p18 bra 	$L__BB7_15;
	ld.volatile.global.u32 	%r26, [%rd4];
	sub.s32 	%r27, %r26, %r9;
	add.s32 	%r28, %r27, %r10;
	add.s32 	%r29, %r28, %r11;
	st.volatile.global.u32 	[%rd12], %r29;
	st.global.u32 	[%rd15], %r1;
	membar.gl;
	mov.b32 	%r30, 1;
	st.global.u32 	[%rd16], %r30;
$L__BB7_15:
	atom.relaxed.global.cas.b32 	%r31, [%rd11], 1, 0;
$L__BB7_16:
	bar.sync 	0;
	not.pred 	%p19, %p3;
	@%p19 bra 	$L__BB7_7;
$L__BB7_17:
	add.s32 	%r33, %r33, 1;
	setp.ne.s32 	%p20, %r33, %r32;
	@%p20 bra 	$L__BB7_5;
$L__BB7_18:
	ret;

}
	// .globl	_Z16insert_propagatePiS_S_S_PjS_iiPViS_S_S_S_S_S0_i
.visible .entry _Z16insert_propagatePiS_S_S_PjS_iiPViS_S_S_S_S_S0_i(
	.param .u64 .ptr .align 1 _Z16insert_propagatePiS_S_S_PjS_iiPViS_S_S_S_S_S0_i_param_0,
	.param .u64 .ptr .align 1 _Z16insert_propagatePiS_S_S_PjS_iiPViS_S_S_S_S_S0_i_param_1,
	.param .u64 .ptr .align 1 _Z16insert_propagatePiS_S_S_PjS_iiPViS_S_S_S_S_S0_i_param_2,
	.param .u64 .ptr .align 1 _Z16insert_propagatePiS_S_S_PjS_iiPViS_S_S_S_S_S0_i_param_3,
	.param .u64 .ptr .align 1 _Z16insert_propagatePiS_S_S_PjS_iiPViS_S_S_S_S_S0_i_param_4,
	.param .u64 .ptr .align 1 _Z16insert_propagatePiS_S_S_PjS_iiPViS_S_S_S_S_S0_i_param_5,
	.param .u32 _Z16insert_propagatePiS_S_S_PjS_iiPViS_S_S_S_S_S0_i_param_6,
	.param .u32 _Z16insert_propagatePiS_S_S_PjS_iiPViS_S_S_S_S_S0_i_param_7,
	.param .u64 .ptr .align 1 _Z16insert_propagatePiS_S_S_PjS_iiPViS_S_S_S_S_S0_i_param_8,
	.param .u64 .ptr .align 1 _Z16insert_propagatePiS_S_S_PjS_iiPViS_S_S_S_S_S0_i_param_9,
	.param .u64 .ptr .align 1 _Z16insert_propagatePiS_S_S_PjS_iiPViS_S_S_S_S_S0_i_param_10,
	.param .u64 .ptr .align 1 _Z16insert_propagatePiS_S_S_PjS_iiPViS_S_S_S_S_S0_i_param_11,
	.param .u64 .ptr .align 1 _Z16insert_propagatePiS_S_S_PjS_iiPViS_S_S_S_S_S0_i_param_12,
	.param .u64 .ptr .align 1 _Z16insert_propagatePiS_S_S_PjS_iiPViS_S_S_S_S_S0_i_param_13,
	.param .u64 .ptr .align 1 _Z16insert_propagatePiS_S_S_PjS_iiPViS_S_S_S_S_S0_i_param_14,
	.param .u32 _Z16insert_propagatePiS_S_S_PjS_iiPViS_S_S_S_S_S0_i_param_15
)
{
	.reg .pred 	%p<19>;
	.reg .b32 	%r<59>;
	.reg .b64 	%rd<60>;

	ld.param.u64 	%rd22, [_Z16insert_propagatePiS_S_S_PjS_iiPViS_S_S_S_S_S0_i_param_0];
	ld.param.u64 	%rd29, [_Z16insert_propagatePiS_S_S_PjS_iiPViS_S_S_S_S_S0_i_param_1];
	ld.param.u64 	%rd23, [_Z16insert_propagatePiS_S_S_PjS_iiPViS_S_S_S_S_S0_i_param_2];
	ld.param.u64 	%rd24, [_Z16insert_propagatePiS_S_S_PjS_iiPViS_S_S_S_S_S0_i_param_3];
	ld.param.u64 	%rd25, [_Z16insert_propagatePiS_S_S_PjS_iiPViS_S_S_S_S_S0_i_param_4];
	ld.param.u64 	%rd30, [_Z16insert_propagatePiS_S_S_PjS_iiPViS_S_S_S_S_S0_i_param_5];
	ld.param.u32 	%r23, [_Z16insert_propagatePiS_S_S_PjS_iiPViS_S_S_S_S_S0_i_param_6];
	ld.param.u32 	%r55, [_Z16insert_propagatePiS_S_S_PjS_iiPViS_S_S_S_S_S0_i_param_7];
	ld.param.u64 	%rd31, [_Z16insert_propagatePiS_S_S_PjS_iiPViS_S_S_S_S_S0_i_param_8];
	ld.param.u64 	%rd32, [_Z16insert_propagatePiS_S_S_PjS_iiPViS_S_S_S_S_S0_i_param_9];
	ld.param.u64 	%rd33, [_Z16insert_propagatePiS_S_S_PjS_iiPViS_S_S_S_S_S0_i_param_10];
	ld.param.u64 	%rd34, [_Z16insert_propagatePiS_S_S_PjS_iiPViS_S_S_S_S_S0_i_param_11];
	ld.param.u64 	%rd28, [_Z16insert_propagatePiS_S_S_PjS_iiPViS_S_S_S_S_S0_i_param_14];
	ld.param.u32 	%r57, [_Z16insert_propagatePiS_S_S_PjS_iiPViS_S_S_S_S_S0_i_param_15];
	cvta.to.global.u64 	%rd1, %rd34;
	cvta.to.global.u64 	%rd2, %rd33;
	cvta.to.global.u64 	%rd3, %rd30;
	cvta.to.global.u64 	%rd4, %rd31;
	cvta.to.global.u64 	%rd5, %rd32;
	cvta.to.global.u64 	%rd35, %rd29;
	mov.u32 	%r26, %ctaid.x;
	mov.u32 	%r27, %ntid.x;
	mov.u32 	%r28, %tid.x;
	mad.lo.s32 	%r1, %r26, %r27, %r28;
	ld.global.u32 	%r29, [%rd35];
	setp.ge.s32 	%p2, %r1, %r29;
	@%p2 bra 	$L__BB8_27;
	cvta.to.global.u64 	%rd36, %rd23;
	cvta.to.global.u64 	%rd37, %rd22;
	mul.wide.s32 	%rd38, %r1, 4;
	add.s64 	%rd39, %rd37, %rd38;
	ld.global.u32 	%r2, [%rd39];
	mul.wide.s32 	%rd40, %r2, 4;
	add.s64 	%rd6, %rd36, %rd40;
	ld.global.u32 	%r56, [%rd6];
	add.s32 	%r4, %r23, -1;
	setp.eq.s32 	%p3, %r2, %r4;
	@%p3 bra 	$L__BB8_3;
	ld.global.u32 	%r55, [%rd6+4];
$L__BB8_3:
	setp.ge.s32 	%p4, %r56, %r55;
	add.s64 	%rd7, %rd4, %rd40;
	add.s64 	%rd8, %rd3, %rd40;
	@%p4 bra 	$L__BB8_14;
	cvta.to.global.u64 	%rd9, %rd24;
	cvta.to.global.u64 	%rd10, %rd25;
$L__BB8_5:
	mul.wide.s32 	%rd42, %r56, 4;
	add.s64 	%rd43, %rd9, %rd42;
	ld.global.u32 	%r8, [%rd43];
	setp.lt.s32 	%p5, %r8, 0;
	@%p5 bra 	$L__BB8_13;
	mul.wide.u32 	%rd44, %r8, 4;
	add.s64 	%rd11, %rd5, %rd44;
	add.s64 	%rd12, %rd4, %rd44;
$L__BB8_7:
	atom.global.exch.b32 	%r9, [%rd11], 1;
	setp.ne.s32 	%p6, %r9, 0;
	@%p6 bra 	$L__BB8_12;
	ld.volatile.global.u32 	%r30, [%rd7];
	setp.eq.s32 	%p7, %r30, 2147483647;
	@%p7 bra 	$L__BB8_11;
	ld.volatile.global.u32 	%r31, [%rd12];
	ld.volatile.global.u32 	%r32, [%rd7];
	ld.global.u32 	%r10, [%rd8];
	sub.s32 	%r33, %r32, %r10;
	mul.wide.s32 	%rd45, %r56, 4;
	add.s64 	%rd46, %rd10, %rd45;
	ld.global.u32 	%r11, [%rd46];
	add.s32 	%r34, %r33, %r11;
	mul.wide.u32 	%rd47, %r8, 4;
	add.s64 	%rd48, %rd3, %rd47;
	ld.global.u32 	%r12, [%rd48];
	add.s32 	%r35, %r34, %r12;
	setp.le.u32 	%p8, %r31, %r35;
	@%p8 bra 	$L__BB8_11;
	ld.volatile.global.u32 	%r36, [%rd7];
	sub.s32 	%r37, %r36, %r10;
	add.s32 	%r38, %r37, %r11;
	add.s32 	%r39, %r38, %r12;
	st.volatile.global.u32 	[%rd12], %r39;
	membar.gl;
	mul.wide.u32 	%rd49, %r8, 4;
	add.s64 	%rd50, %rd2, %rd49;
	st.global.u32 	[%rd50], %r2;
	add.s64 	%rd51, %rd1, %rd49;
	mov.b32 	%r40, 1;
	st.global.u32 	[%rd51], %r40;
$L__BB8_11:
	atom.global.exch.b32 	%r41, [%rd11], 0;
$L__BB8_12:
	bar.sync 	0;
	@%p6 bra 	$L__BB8_7;
$L__BB8_13:
	add.s32 	%r56, %r56, 1;
	setp.ne.s32 	%p10, %r56, %r55;
	@%p10 bra 	$L__BB8_5;
$L__BB8_14:
	ld.param.u64 	%rd58, [_Z16insert_propagatePiS_S_S_PjS_iiPViS_S_S_S_S_S0_i_param_12];
	setp.eq.s32 	%p11, %r2, %r4;
	cvta.to.global.u64 	%rd52, %rd58;
	mul.wide.s32 	%rd53, %r2, 4;
	add.s64 	%rd13, %rd52, %rd53;
	ld.global.u32 	%r58, [%rd13];
	@%p11 bra 	$L__BB8_16;
	ld.global.u32 	%r57, [%rd13+4];
$L__BB8_16:
	setp.ge.s32 	%p12, %r58, %r57;
	@%p12 bra 	$L__BB8_27;
	ld.param.u64 	%rd59, [_Z16insert_propagatePiS_S_S_PjS_iiPViS_S_S_S_S_S0_i_param_13];
	cvta.to.global.u64 	%rd14, %rd59;
	cvta.to.global.u64 	%rd15, %rd28;
$L__BB8_18:
	mul.wide.s32 	%rd54, %r58, 4;
	add.s64 	%rd55, %rd14, %rd54;
	ld.global.u32 	%r18, [%rd55];
	setp.lt.s32 	%p13, %r18, 0;
	@%p13 bra 	$L__BB8_26;
	mul.wide.u32 	%rd56, %r18, 4;
	add.s64 	%rd16, %rd5, %rd56;
	add.s64 	%rd17, %rd4, %rd56;
	mul.wide.s32 	%rd57, %r58, 4;
	add.s64 	%rd18, %rd15, %rd57;
	add.s64 	%rd19, %rd3, %rd56;
	add.s64 	%rd20, %rd2, %rd56;
	add.s64 	%rd21, %rd1, %rd56;
$L__BB8_20:
	atom.relaxed.global.cas.b32 	%r42, [%rd16], 0, 1;
	setp.eq.s32 	%p1, %r42, 0;
	setp.ne.s32 	%p14, %r42, 0;
	@%p14 bra 	$L__BB8_25;
	ld.volatile.global.u32 	%r43, [%rd7];
	setp.eq.s32 	%p15, %r43, 2147483647;
	@%p15 bra 	$L__BB8_24;
	ld.volatile.global.u32 	%r44, [%rd17];
	ld.volatile.global.u32 	%r45, [%rd7];
	ld.global.u32 	%r19, [%rd8];
	sub.s32 	%r46, %r45, %r19;
	ld.global.u32 	%r20, [%rd18];
	add.s32 	%r47, %r46, %r20;
	ld.global.u32 	%r21, [%rd19];
	add.s32 	%r48, %r47, %r21;
	setp.le.u32 	%p16, %r44, %r48;
	@%p16 bra 	$L__BB8_24;
	ld.volatile.global.u32 	%r49, [%rd7];
	sub.s32 	%r50, %r49, %r19;
	add.s32 	%r51, %r50, %r20;
	add.s32 	%r52, %r51, %r21;
	st.volatile.global.u32 	[%rd17], %r52;
	membar.gl;
	st.global.u32 	[%rd20], %r2;
	mov.b32 	%r53, 1;
	st.global.u32 	[%rd21], %r53;
$L__BB8_24:
	atom.relaxed.global.cas.b32 	%r54, [%rd16], 1, 0;
$L__BB8_25:
	bar.sync 	0;
	not.pred 	%p17, %p1;
	@%p17 bra 	$L__BB8_20;
$L__BB8_26:
	add.s32 	%r58, %r58, 1;
	setp.ne.s32 	%p18, %r58, %r57;
	@%p18 bra 	$L__BB8_18;
$L__BB8_27:
	ret;

}
	// .globl	_Z16delete_propagatePiS_S_S_PjS_iiPViS_S_S_S_S_S_S0_iS_S_S0_S_S_S0_
.visible .entry _Z16delete_propagatePiS_S_S_PjS_iiPViS_S_S_S_S_S_S0_iS_S_S0_S_S_S0_(
	.param .u64 .ptr .align 1 _Z16delete_propagatePiS_S_S_PjS_iiPViS_S_S_S_S_S_S0_iS_S_S0_S_S_S0__param_0,
	.param .u64 .ptr .align 1 _Z16delete_propagatePiS_S_S_PjS_iiPViS_S_S_S_S_S_S0_iS_S_S0_S_S_S0__param_1,
	.param .u64 .ptr .align 1 _Z16delete_propagatePiS_S_S_PjS_iiPViS_S_S_S_S_S_S0_iS_S_S0_S_S_S0__param_2,
	.param .u64 .ptr .align 1 _Z16delete_propagatePiS_S_S_PjS_iiPViS_S_S_S_S_S_S0_iS_S_S0_S_S_S0__param_3,
	.param .u64 .ptr .align 1 _Z16delete_propagatePiS_S_S_PjS_iiPViS_S_S_S_S_S_S0_iS_S_S0_S_S_S0__param_4,
	.param .u64 .ptr .align 1 _Z16delete_propagatePiS_S_S_PjS_iiPViS_S_S_S_S_S_S0_iS_S_S0_S_S_S0__param_5,
	.param .u32 _Z16delete_propagatePiS_S_S_PjS_iiPViS_S_S_S_S_S_S0_iS_S_S0_S_S_S0__param_6,
	.param .u32 _Z16delete_propagatePiS_S_S_PjS_iiPViS_S_S_S_S_S_S0_iS_S_S0_S_S_S0__param_7,
	.param .u64 .ptr .align 1 _Z16delete_propagatePiS_S_S_PjS_iiPViS_S_S_S_S_S_S0_iS_S_S0_S_S_S0__param_8,
	.param .u64 .ptr .align 1 _Z16delete_propagatePiS_S_S_PjS_iiPViS_S_S_S_S_S_S0_iS_S_S0_S_S_S0__param_9,
	.param .u64 .ptr .align 1 _Z16delete_propagatePiS_S_S_PjS_iiPViS_S_S_S_S_S_S0_iS_S_S0_S_S_S0__param_10,
	.param .u64 .ptr .align 1 _Z16delete_propagatePiS_S_S_PjS_iiPViS_S_S_S_S_S_S0_iS_S_S0_S_S_S0__param_11,
	.param .u64 .ptr .align 1 _Z16delete_propagatePiS_S_S_PjS_iiPViS_S_S_S_S_S_S0_iS_S_S0_S_S_S0__param_12,
	.param .u64 .ptr .align 1 _Z16delete_propagatePiS_S_S_PjS_iiPViS_S_S_S_S_S_S0_iS_S_S0_S_S_S0__param_13,
	.param .u64 .ptr .align 1 _Z16delete_propagatePiS_S_S_PjS_iiPViS_S_S_S_S_S_S0_iS_S_S0_S_S_S0__param_14,
	.param .u64 .ptr .align 1 _Z16delete_propagatePiS_S_S_PjS_iiPViS_S_S_S_S_S_S0_iS_S_S0_S_S_S0__param_15,
	.param .u32 _Z16delete_propagatePiS_S_S_PjS_iiPViS_S_S_S_S_S_S0_iS_S_S0_S_S_S0__param_16,
	.param .u64 .ptr .align 1 _Z16delete_propagatePiS_S_S_PjS_iiPViS_S_S_S_S_S_S0_iS_S_S0_S_S_S0__param_17,
	.param .u64 .ptr .align 1 _Z16delete_propagatePiS_S_S_PjS_iiPViS_S_S_S_S_S_S0_iS_S_S0_S_S_S0__param_18,
	.param .u64 .ptr .align 1 _Z16delete_propagatePiS_S_S_PjS_iiPViS_S_S_S_S_S_S0_iS_S_S0_S_S_S0__param_19,
	.param .u64 .ptr .align 1 _Z16delete_propagatePiS_S_S_PjS_iiPViS_S_S_S_S_S_S0_iS_S_S0_S_S_S0__param_20,
	.param .u64 .ptr .align 1 _Z16delete_propagatePiS_S_S_PjS_iiPViS_S_S_S_S_S_S0_iS_S_S0_S_S_S0__param_21,
	.param .u64 .ptr .align 1 _Z16delete_propagatePiS_S_S_PjS_iiPViS_S_S_S_S_S_S0_iS_S_S0_S_S_S0__param_22
)
{
	.reg .pred 	%p<79>;
	.reg .b32 	%r<187>;
	.reg .b64 	%rd<135>;

	ld.param.u64 	%rd48, [_Z16delete_propagatePiS_S_S_PjS_iiPViS_S_S_S_S_S_S0_iS_S_S0_S_S_S0__param_1];
	ld.param.u64 	%rd49, [_Z16delete_propagatePiS_S_S_PjS_iiPViS_S_S_S_S_S_S0_iS_S_S0_S_S_S0__param_4];
	ld.param.u64 	%rd50, [_Z16delete_propagatePiS_S_S_PjS_iiPViS_S_S_S_S_S_S0_iS_S_S0_S_S_S0__param_5];
	ld.param.u32 	%r71, [_Z16delete_propagatePiS_S_S_PjS_iiPViS_S_S_S_S_S_S0_iS_S_S0_S_S_S0__param_7];
	ld.param.u64 	%rd51, [_Z16delete_propagatePiS_S_S_PjS_iiPViS_S_S_S_S_S_S0_iS_S_S0_S_S_S0__param_8];
	ld.param.u64 	%rd52, [_Z16delete_propagatePiS_S_S_PjS_iiPViS_S_S_S_S_S_S0_iS_S_S0_S_S_S0__param_9];
	ld.param.u64 	%rd53, [_Z16delete_propagatePiS_S_S_PjS_iiPViS_S_S_S_S_S_S0_iS_S_S0_S_S_S0__param_10];
	ld.param.u64 	%rd54, [_Z16delete_propagatePiS_S_S_PjS_iiPViS_S_S_S_S_S_S0_iS_S_S0_S_S_S0__param_11];
	ld.param.u64 	%rd55, [_Z16delete_propagatePiS_S_S_PjS_iiPViS_S_S_S_S_S_S0_iS_S_S0_S_S_S0__param_12];
	ld.param.u32 	%r72, [_Z16delete_propagatePiS_S_S_PjS_iiPViS_S_S_S_S_S_S0_iS_S_S0_S_S_S0__param_16];
	ld.param.u64 	%rd56, [_Z16delete_propagatePiS_S_S_PjS_iiPViS_S_S_S_S_S_S0_iS_S_S0_S_S_S0__param_17];
	ld.param.u64 	%rd57, [_Z16delete_propagatePiS_S_S_PjS_iiPViS_S_S_S_S_S_S0_iS_S_S0_S_S_S0__param_18];
	ld.param.u64 	%rd58, [_Z16delete_propagatePiS_S_S_PjS_iiPViS_S_S_S_S_S_S0_iS_S_S0_S_S_S0__param_19];
	ld.param.u64 	%rd59, [_Z16delete_propagatePiS_S_S_PjS_iiPViS_S_S_S_S_S_S0_iS_S_S0_S_S_S0__param_20];
	ld.param.u64 	%rd60, [_Z16delete_propagatePiS_S_S_PjS_iiPViS_S_S_S_S_S_S0_iS_S_S0_S_S_S0__param_21];
	ld.param.u64 	%rd61, [_Z16delete_propagatePiS_S_S_PjS_iiPViS_S_S_S_S_S_S0_iS_S_S0_S_S_S0__param_22];
	cvta.to.global.u64 	%rd1, %rd58;
	cvta.to.global.u64 	%rd2, %rd57;
	cvta.to.global.u64 	%rd3, %rd54;
	cvta.to.global.u64 	%rd4, %rd61;
	cvta.to.global.u64 	%rd5, %rd60;
	cvta.to.global.u64 	%rd6, %rd59;
	cvta.to.global.u64 	%rd7, %rd56;
	cvta.to.global.u64 	%rd8, %rd55;
	cvta.to.global.u64 	%rd9, %rd53;
	cvta.to.global.u64 	%rd10, %rd49;
	cvta.to.global.u64 	%rd11, %rd50;
	cvta.to.global.u64 	%rd12, %rd51;
	cvta.to.global.u64 	%rd13, %rd52;
	cvta.to.global.u64 	%rd62, %rd48;
	mov.u32 	%r73, %ctaid.x;
	mov.u32 	%r74, %ntid.x;
	mov.u32 	%r75, %tid.x;
	mad.lo.s32 	%r1, %r73, %r74, %r75;
	ld.global.u32 	%r76, [%rd62];
	setp.ge.s32 	%p2, %r1, %r76;
	@%p2 bra 	$L__BB9_80;
	ld.param.u32 	%r171, [_Z16delete_propagatePiS_S_S_PjS_iiPViS_S_S_S_S_S_S0_iS_S_S0_S_S_S0__param_6];
	ld.param.u64 	%rd128, [_Z16delete_propagatePiS_S_S_PjS_iiPViS_S_S_S_S_S_S0_iS_S_S0_S_S_S0__param_2];
	ld.param.u64 	%rd127, [_Z16delete_propagatePiS_S_S_PjS_iiPViS_S_S_S_S_S_S0_iS_S_S0_S_S_S0__param_0];
	cvta.to.global.u64 	%rd63, %rd128;
	cvta.to.global.u64 	%rd64, %rd127;
	mul.wide.s32 	%rd65, %r1, 4;
	add.s64 	%rd66, %rd64, %rd65;
	ld.global.u32 	%r2, [%rd66];
	mul.wide.s32 	%rd67, %r2, 4;
	add.s64 	%rd14, %rd63, %rd67;
	ld.global.u32 	%r173, [%rd14];
	add.s32 	%r4, %r171, -1;
	setp.eq.s32 	%p3, %r2, %r4;
	mov.u32 	%r172, %r71;
	@%p3 bra 	$L__BB9_3;
	ld.global.u32 	%r172, [%rd14+4];
$L__BB9_3:
	setp.ge.s32 	%p4, %r173, %r172;
	add.s64 	%rd15, %rd12, %rd67;
	add.s64 	%rd16, %rd11, %rd67;
	@%p4 bra 	$L__BB9_40;
$L__BB9_4:
	ld.param.u64 	%rd129, [_Z16delete_propagatePiS_S_S_PjS_iiPViS_S_S_S_S_S_S0_iS_S_S0_S_S_S0__param_3];
	cvta.to.global.u64 	%rd69, %rd129;
	mul.wide.s32 	%rd70, %r173, 4;
	add.s64 	%rd71, %rd69, %rd70;
	ld.global.u32 	%r8, [%rd71];
	setp.lt.s32 	%p5, %r8, 0;
	@%p5 bra 	$L__BB9_39;
	mul.wide.u32 	%rd72, %r8, 4;
	add.s64 	%rd17, %rd13, %rd72;
	add.s64 	%rd18, %rd12, %rd72;
	mul.wide.s32 	%rd73, %r173, 4;
	add.s64 	%rd19, %rd10, %rd73;
	add.s64 	%rd20, %rd11, %rd72;
	add.s64 	%rd21, %rd9, %rd72;
	add.s64 	%rd22, %rd7, %rd72;
	add.s64 	%rd23, %rd6, %rd72;
$L__BB9_6:
	atom.global.exch.b32 	%r9, [%rd17], 1;
	setp.ne.s32 	%p6, %r9, 0;
	@%p6 bra 	$L__BB9_38;
	ld.volatile.global.u32 	%r77, [%rd15];
	setp.eq.s32 	%p7, %r77, 2147483647;
	@%p7 bra 	$L__BB9_11;
	ld.volatile.global.u32 	%r78, [%rd18];
	setp.eq.s32 	%p8, %r78, 2147483647;
	@%p8 bra 	$L__BB9_11;
	ld.volatile.global.u32 	%r79, [%rd18];
	ld.volatile.global.u32 	%r80, [%rd15];
	ld.global.u32 	%r10, [%rd16];
	sub.s32 	%r81, %r80, %r10;
	ld.global.u32 	%r11, [%rd19];
	add.s32 	%r82, %r81, %r11;
	ld.global.u32 	%r12, [%rd20];
	add.s32 	%r83, %r82, %r12;
	setp.le.u32 	%p9, %r79, %r83;
	@%p9 bra 	$L__BB9_11;
	ld.volatile.global.u32 	%r84, [%rd15];
	sub.s32 	%r85, %r84, %r10;
	add.s32 	%r86, %r85, %r11;
	add.s32 	%r87, %r86, %r12;
	st.volatile.global.u32 	[%rd18], %r87;
	membar.gl;
	st.global.u32 	[%rd21], %r2;
	mul.wide.u32 	%rd74, %r8, 4;
	add.s64 	%rd75, %rd8, %rd74;
	mov.b32 	%r88, 1;
	st.global.u32 	[%rd75], %r88;
	bra.uni 	$L__BB9_37;
$L__BB9_11:
	ld.volatile.global.u32 	%r89, [%rd15];
	setp.eq.s32 	%p10, %r89, 2147483647;
	ld.global.u32 	%r90, [%rd21];
	setp.eq.s32 	%p11, %r90, %r2;
	and.pred  	%p12, %p10, %p11;
	@%p12 bra 	$L__BB9_14;
	setp.ne.s32 	%p13, %r90, %r2;
	@%p13 bra 	$L__BB9_37;
	ld.volatile.global.u32 	%r91, [%rd18];
	ld.volatile.global.u32 	%r92, [%rd15];
	ld.global.u32 	%r93, [%rd16];
	sub.s32 	%r94, %r92, %r93;
	ld.global.u32 	%r95, [%rd19];
	add.s32 	%r96, %r94, %r95;
	ld.global.u32 	%r97, [%rd20];
	add.s32 	%r98, %r96, %r97;
	setp.ge.u32 	%p14, %r91, %r98;
	@%p14 bra 	$L__BB9_37;
$L__BB9_14:
	setp.eq.s32 	%p15, %r8, %r4;
	ld.global.u32 	%r175, [%rd22];
	mov.u32 	%r174, %r71;
	@%p15 bra 	$L__BB9_16;
	ld.global.u32 	%r174, [%rd22+4];
$L__BB9_16:
	mov.b32 	%r99, 2147483647;
	st.volatile.global.u32 	[%rd18], %r99;
	mov.b32 	%r100, -1;
	st.global.u32 	[%rd21], %r100;
	setp.ge.s32 	%p16, %r175, %r174;
	@%p16 bra 	$L__BB9_25;
$L__BB9_17:
	mul.wide.s32 	%rd76, %r175, 4;
	add.s64 	%rd77, %rd2, %rd76;
	ld.global.u32 	%r18, [%rd77];
	setp.lt.s32 	%p17, %r18, 0;
	setp.eq.s32 	%p18, %r18, %r8;
	or.pred  	%p19, %p17, %p18;
	@%p19 bra 	$L__BB9_24;
	mul.wide.s32 	%rd78, %r175, 4;
	add.s64 	%rd79, %rd1, %rd78;
	ld.global.u32 	%r19, [%rd79];
	mov.u32 	%r176, %r18;
$L__BB9_19:
	mul.wide.u32 	%rd80, %r176, 4;
	add.s64 	%rd81, %rd3, %rd80;
	ld.global.u32 	%r176, [%rd81];
	setp.gt.s32 	%p20, %r176, 0;
	setp.ne.s32 	%p21, %r176, %r8;
	and.pred  	%p22, %p20, %p21;
	@%p22 bra 	$L__BB9_19;
	@%p20 bra 	$L__BB9_24;
	mul.wide.u32 	%rd82, %r18, 4;
	add.s64 	%rd24, %rd12, %rd82;
	ld.volatile.global.u32 	%r101, [%rd24];
	setp.eq.s32 	%p24, %r101, 2147483647;
	@%p24 bra 	$L__BB9_24;
	ld.volatile.global.u32 	%r102, [%rd18];
	ld.volatile.global.u32 	%r103, [%rd24];
	mul.wide.u32 	%rd83, %r18, 4;
	add.s64 	%rd84, %rd11, %rd83;
	ld.global.u32 	%r22, [%rd84];
	ld.global.u32 	%r23, [%rd20];
	add.s32 	%r104, %r103, %r19;
	sub.s32 	%r105, %r104, %r22;
	add.s32 	%r106, %r105, %r23;
	setp.le.s32 	%p25, %r102, %r106;
	@%p25 bra 	$L__BB9_24;
	ld.volatile.global.u32 	%r107, [%rd24];
	add.s32 	%r108, %r107, %r19;
	sub.s32 	%r109, %r108, %r22;
	add.s32 	%r110, %r109, %r23;
	st.volatile.global.u32 	[%rd18], %r110;
	st.global.u32 	[%rd21], %r18;
$L__BB9_24:
	add.s32 	%r175, %r175, 1;
	setp.ne.s32 	%p26, %r175, %r174;
	@%p26 bra 	$L__BB9_17;
$L__BB9_25:
	ld.global.u32 	%r178, [%rd23];
	mov.u32 	%r177, %r72;
	@%p15 bra 	$L__BB9_27;
	ld.global.u32 	%r177, [%rd23+4];
$L__BB9_27:
	setp.ge.s32 	%p28, %r178, %r177;
	@%p28 bra 	$L__BB9_36;
$L__BB9_28:
	mul.wide.s32 	%rd85, %r178, 4;
	add.s64 	%rd86, %rd5, %rd85;
	ld.global.u32 	%r29, [%rd86];
	cvt.u64.u32 	%rd25, %r29;
	setp.lt.s32 	%p29, %r29, 0;
	setp.eq.s32 	%p30, %r29, %r8;
	or.pred  	%p31, %p29, %p30;
	@%p31 bra 	$L__BB9_35;
	mul.wide.s32 	%rd87, %r178, 4;
	add.s64 	%rd88, %rd4, %rd87;
	ld.global.u32 	%r30, [%rd88];
	mov.u64 	%rd133, %rd25;
$L__BB9_30:
	shl.b64 	%rd89, %rd133, 2;
	add.s64 	%rd90, %rd3, %rd89;
	ld.global.u32 	%r31, [%rd90];
	setp.ne.s32 	%p32, %r31, -1;
	setp.ne.s32 	%p33, %r31, %r8;
	cvt.s64.s32 	%rd133, %r31;
	and.pred  	%p34, %p32, %p33;
	@%p34 bra 	$L__BB9_30;
	@%p32 bra 	$L__BB9_35;
	shl.b64 	%rd91, %rd25, 2;
	add.s64 	%rd28, %rd12, %rd91;
	ld.volatile.global.u32 	%r111, [%rd28];
	setp.eq.s32 	%p36, %r111, 2147483647;
	@%p36 bra 	$L__BB9_35;
	ld.volatile.global.u32 	%r112, [%rd18];
	ld.volatile.global.u32 	%r113, [%rd28];
	shl.b64 	%rd92, %rd25, 2;
	add.s64 	%rd93, %rd11, %rd92;
	ld.global.u32 	%r32, [%rd93];
	ld.global.u32 	%r33, [%rd20];
	add.s32 	%r114, %r113, %r30;
	sub.s32 	%r115, %r114, %r32;
	add.s32 	%r116, %r115, %r33;
	setp.le.s32 	%p37, %r112, %r116;
	@%p37 bra 	$L__BB9_35;
	ld.volatile.global.u32 	%r117, [%rd28];
	add.s32 	%r118, %r117, %r30;
	sub.s32 	%r119, %r118, %r32;
	add.s32 	%r120, %r119, %r33;
	st.volatile.global.u32 	[%rd18], %r120;
	st.global.u32 	[%rd21], %r29;
$L__BB9_35:
	add.s32 	%r178, %r178, 1;
	setp.ne.s32 	%p38, %r178, %r177;
	@%p38 bra 	$L__BB9_28;
$L__BB9_36:
	mul.wide.u32 	%rd94, %r8, 4;
	add.s64 	%rd95, %rd8, %rd94;
	mov.b32 	%r121, 1;
	st.global.u32 	[%rd95], %r121;
$L__BB9_37:
	atom.global.exch.b32 	%r122, [%rd17], 0;
$L__BB9_38:
	bar.sync 	0;
	@%p6 bra 	$L__BB9_6;
$L__BB9_39:
	add.s32 	%r173, %r173, 1;
	setp.ne.s32 	%p40, %r173, %r172;
	@%p40 bra 	$L__BB9_4;
$L__BB9_40:
	ld.param.u64 	%rd130, [_Z16delete_propagatePiS_S_S_PjS_iiPViS_S_S_S_S_S_S0_iS_S_S0_S_S_S0__param_13];
	setp.eq.s32 	%p41, %r2, %r4;
	cvta.to.global.u64 	%rd96, %rd130;
	mul.wide.s32 	%rd97, %r2, 4;
	add.s64 	%rd29, %rd96, %rd97;
	ld.global.u32 	%r180, [%rd29];
	mov.u32 	%r179, %r72;
	@%p41 bra 	$L__BB9_42;
	ld.global.u32 	%r179, [%rd29+4];
$L__BB9_42:
	setp.ge.s32 	%p42, %r180, %r179;
	@%p42 bra 	$L__BB9_80;
$L__BB9_43:
	ld.param.u64 	%rd131, [_Z16delete_propagatePiS_S_S_PjS_iiPViS_S_S_S_S_S_S0_iS_S_S0_S_S_S0__param_14];
	cvta.to.global.u64 	%rd98, %rd131;
	mul.wide.s32 	%rd99, %r180, 4;
	add.s64 	%rd100, %rd98, %rd99;
	ld.global.u32 	%r40, [%rd100];
	setp.lt.s32 	%p43, %r40, 0;
	@%p43 bra 	$L__BB9_79;
	mul.wide.u32 	%rd101, %r40, 4;
	add.s64 	%rd30, %rd13, %rd101;
	add.s64 	%rd31, %rd12, %rd101;
	add.s64 	%rd32, %rd11, %rd101;
	add.s64 	%rd33, %rd9, %rd101;
	add.s64 	%rd34, %rd8, %rd101;
	add.s64 	%rd35, %rd7, %rd101;
	add.s64 	%rd36, %rd6, %rd101;
$L__BB9_45:
	atom.relaxed.global.cas.b32 	%r123, [%rd30], 0, 1;
	setp.eq.s32 	%p1, %r123, 0;
	setp.ne.s32 	%p44, %r123, 0;
	@%p44 bra 	$L__BB9_78;
	ld.volatile.global.u32 	%r124, [%rd15];
	setp.eq.s32 	%p45, %r124, 2147483647;
	@%p45 bra 	$L__BB9_50;
	ld.volatile.global.u32 	%r125, [%rd31];
	setp.eq.s32 	%p46, %r125, 2147483647;
	@%p46 bra 	$L__BB9_50;
	ld.volatile.global.u32 	%r126, [%rd31];
	ld.volatile.global.u32 	%r127, [%rd15];
	ld.global.u32 	%r41, [%rd16];
	sub.s32 	%r128, %r127, %r41;
	mul.wide.s32 	%rd102, %r180, 4;
	add.s64 	%rd103, %rd10, %rd102;
	ld.global.u32 	%r42, [%rd103];
	add.s32 	%r129, %r128, %r42;
	ld.global.u32 	%r43, [%rd32];
	add.s32 	%r130, %r129, %r43;
	setp.le.u32 	%p47, %r126, %r130;
	@%p47 bra 	$L__BB9_50;
	ld.volatile.global.u32 	%r131, [%rd15];
	sub.s32 	%r132, %r131, %r41;
	add.s32 	%r133, %r132, %r42;
	add.s32 	%r134, %r133, %r43;
	st.volatile.global.u32 	[%rd31], %r134;
	membar.gl;
	st.global.u32 	[%rd33], %r2;
	mov.b32 	%r135, 1;
	st.global.u32 	[%rd34], %r135;
	bra.uni 	$L__BB9_77;
$L__BB9_50:
	ld.volatile.global.u32 	%r136, [%rd15];
	setp.eq.s32 	%p48, %r136, 2147483647;
	ld.global.u32 	%r137, [%rd33];
	setp.eq.s32 	%p49, %r137, %r2;
	and.pred  	%p50, %p48, %p49;
	@%p50 bra 	$L__BB9_53;
	setp.ne.s32 	%p51, %r137, %r2;
	@%p51 bra 	$L__BB9_77;
	ld.param.u64 	%rd132, [_Z16delete_propagatePiS_S_S_PjS_iiPViS_S_S_S_S_S_S0_iS_S_S0_S_S_S0__param_15];
	ld.volatile.global.u32 	%r138, [%rd31];
	ld.volatile.global.u32 	%r139, [%rd15];
	ld.global.u32 	%r140, [%rd16];
	sub.s32 	%r141, %r139, %r140;
	cvta.to.global.u64 	%rd104, %rd132;
	mul.wide.s32 	%rd105, %r180, 4;
	add.s64 	%rd106, %rd104, %rd105;
	ld.global.u32 	%r142, [%rd106];
	add.s32 	%r143, %r141, %r142;
	ld.global.u32 	%r144, [%rd32];
	add.s32 	%r145, %r143, %r144;
	setp.ge.u32 	%p52, %r138, %r145;
	@%p52 bra 	$L__BB9_77;
$L__BB9_53:
	setp.eq.s32 	%p53, %r40, %r4;
	ld.global.u32 	%r182, [%rd35];
	mov.u32 	%r181, %r71;
	@%p53 bra 	$L__BB9_55;
	ld.global.u32 	%r181, [%rd35+4];
$L__BB9_55:
	mov.b32 	%r146, 2147483647;
	st.volatile.global.u32 	[%rd31], %r146;
	mov.b32 	%r147, -1;
	st.global.u32 	[%rd33], %r147;
	setp.ge.s32 	%p54, %r182, %r181;
	@%p54 bra 	$L__BB9_65;
$L__BB9_56:
	mul.wide.s32 	%rd107, %r182, 4;
	add.s64 	%rd108, %rd2, %rd107;
	ld.global.u32 	%r49, [%rd108];
	setp.lt.s32 	%p55, %r49, 0;
	setp.eq.s32 	%p56, %r49, %r40;
	or.pred  	%p57, %p55, %p56;
	@%p57 bra 	$L__BB9_64;
	mul.wide.s32 	%rd109, %r182, 4;
	add.s64 	%rd110, %rd1, %rd109;
	ld.global.u32 	%r50, [%rd110];
	mul.wide.u32 	%rd111, %r49, 4;
	add.s64 	%rd112, %rd3, %rd111;
	ld.global.u32 	%r183, [%rd112];
	setp.eq.s32 	%p58, %r183, -1;
	@%p58 bra 	$L__BB9_61;
	mov.b32 	%r184, 0;
$L__BB9_59:
	setp.eq.s32 	%p59, %r183, %r40;
	selp.b32 	%r184, 1, %r184, %p59;
	mul.wide.s32 	%rd113, %r183, 4;
	add.s64 	%rd114, %rd3, %rd113;
	ld.global.u32 	%r183, [%rd114];
	setp.ne.s32 	%p60, %r183, -1;
	@%p60 bra 	$L__BB9_59;
	setp.ne.s32 	%p61, %r184, 0;
	@%p61 bra 	$L__BB9_64;
$L__BB9_61:
	mul.wide.u32 	%rd115, %r49, 4;
	add.s64 	%rd37, %rd12, %rd115;
	ld.volatile.global.u32 	%r149, [%rd37];
	setp.eq.s32 	%p62, %r149, 2147483647;
	@%p62 bra 	$L__BB9_64;
	ld.volatile.global.u32 	%r150, [%rd31];
	ld.volatile.global.u32 	%r151, [%rd37];
	mul.wide.u32 	%rd116, %r49, 4;
	add.s64 	%rd117, %rd11, %rd116;
	ld.global.u32 	%r56, [%rd117];
	ld.global.u32 	%r57, [%rd32];
	add.s32 	%r152, %r151, %r50;
	sub.s32 	%r153, %r152, %r56;
	add.s32 	%r154, %r153, %r57;
	setp.le.s32 	%p63, %r150, %r154;
	@%p63 bra 	$L__BB9_64;
	ld.volatile.global.u32 	%r155, [%rd37];
	add.s32 	%r156, %r155, %r50;
	sub.s32 	%r157, %r156, %r56;
	add.s32 	%r158, %r157, %r57;
	st.volatile.global.u32 	[%rd31], %r158;
	st.global.u32 	[%rd33], %r49;
$L__BB9_64:
	add.s32 	%r182, %r182, 1;
	setp.ne.s32 	%p64, %r182, %r181;
	@%p64 bra 	$L__BB9_56;
$L__BB9_65:
	ld.global.u32 	%r186, [%rd36];
	mov.u32 	%r185, %r72;
	@%p53 bra 	$L__BB9_67;
	ld.global.u32 	%r185, [%rd36+4];
$L__BB9_67:
	setp.ge.s32 	%p66, %r186, %r185;
	@%p66 bra 	$L__BB9_76;
$L__BB9_68:
	mul.wide.s32 	%rd118, %r186, 4;
	add.s64 	%rd119, %rd5, %rd118;
	ld.global.u32 	%r63, [%rd119];
	cvt.u64.u32 	%rd38, %r63;
	setp.lt.s32 	%p67, %r63, 0;
	setp.eq.s32 	%p68, %r63, %r40;
	or.pred  	%p69, %p67, %p68;
	@%p69 bra 	$L__BB9_75;
	mul.wide.s32 	%rd120, %r186, 4;
	add.s64 	%rd121, %rd4, %rd120;
	ld.global.u32 	%r64, [%rd121];
	mov.u64 	%rd134, %rd38;
$L__BB9_70:
	shl.b64 	%rd122, %rd134, 2;
	add.s64 	%rd123, %rd3, %rd122;
	ld.global.u32 	%r65, [%rd123];
	setp.ne.s32 	%p70, %r65, -1;
	setp.ne.s32 	%p71, %r65, %r40;
	cvt.s64.s32 	%rd134, %r65;
	and.pred  	%p72, %p70, %p71;
	@%p72 bra 	$L__BB9_70;
	@%p70 bra 	$L__BB9_75;
	shl.b64 	%rd124, %rd38, 2;
	add.s64 	%rd41, %rd12, %rd124;
	ld.volatile.global.u32 	%r159, [%rd41];
	setp.eq.s32 	%p74, %r159, 2147483647;
	@%p74 bra 	$L__BB9_75;
	ld.volatile.global.u32 	%r160, [%rd31];
	ld.volatile.global.u32 	%r161, [%rd41];
	shl.b64 	%rd125, %rd38, 2;
	add.s64 	%rd126, %rd11, %rd125;
	ld.global.u32 	%r66, [%rd126];
	ld.global.u32 	%r67, [%rd32];
	add.s32 	%r162, %r161, %r64;
	sub.s32 	%r163, %r162, %r66;
	add.s32 	%r164, %r163, %r67;
	setp.le.s32 	%p75, %r160, %r164;
	@%p75 bra 	$L__BB9_75;
	ld.volatile.global.u32 	%r165, [%rd41];
	add.s32 	%r166, %r165, %r64;
	sub.s32 	%r167, %r166, %r66;
	add.s32 	%r168, %r167, %r67;
	st.volatile.global.u32 	[%rd31], %r168;
	st.global.u32 	[%rd33], %r63;
$L__BB9_75:
	add.s32 	%r186, %r186, 1;
	setp.ne.s32 	%p76, %r186, %r185;
	@%p76 bra 	$L__BB9_68;
$L__BB9_76:
	mov.b32 	%r169, 1;
	st.global.u32 	[%rd34], %r169;
$L__BB9_77:
	atom.relaxed.global.cas.b32 	%r170, [%rd30], 1, 0;
$L__BB9_78:
	bar.sync 	0;
	not.pred 	%p77, %p1;
	@%p77 bra 	$L__BB9_45;
$L__BB9_79:
	add.s32 	%r180, %r180, 1;
	setp.ne.s32 	%p78, %r180, %r179;
	@%p78 bra 	$L__BB9_43;
$L__BB9_80:
	ret;

}
	// .globl	_Z10insertDestPiS_iS_
.visible .entry _Z10insertDestPiS_iS_(
	.param .u64 .ptr .align 1 _Z10insertDestPiS_iS__param_0,
	.param .u64 .ptr .align 1 _Z10insertDestPiS_iS__param_1,
	.param .u32 _Z10insertDestPiS_iS__param_2,
	.param .u64 .ptr .align 1 _Z10insertDestPiS_iS__param_3
)
{
	.reg .pred 	%p<5>;
	.reg .b32 	%r<19>;
	.reg .b64 	%rd<21>;

	ld.param.u64 	%rd5, [_Z10insertDestPiS_iS__param_0];
	ld.param.u64 	%rd6, [_Z10insertDestPiS_iS__param_1];
	ld.param.u32 	%r6, [_Z10insertDestPiS_iS__param_2];
	ld.param.u64 	%rd7, [_Z10insertDestPiS_iS__param_3];
	cvta.to.global.u64 	%rd8, %rd7;
	mul.wide.s32 	%rd9, %r6, 4;
	add.s64 	%rd1, %rd8, %rd9;
	ld.global.u32 	%r7, [%rd1];
	setp.ne.s32 	%p1, %r7, -1;
	@%p1 bra 	$L__BB10_5;
	cvta.to.global.u64 	%rd10, %rd5;
	ld.global.u32 	%r8, [%rd10];
	mul.wide.s32 	%rd11, %r8, 4;
	mov.u64 	%rd12, PQ;
	add.s64 	%rd13, %rd12, %rd11;
	st.volatile.global.u32 	[%rd13], %r6;
	ld.global.u32 	%r9, [%rd10];
	add.s32 	%r10, %r9, 1;
	st.global.u32 	[%rd10], %r10;
	mov.b32 	%r11, 0;
	st.global.u32 	[%rd1], %r11;
	ld.global.u32 	%r1, [%rd10];
	setp.lt.s32 	%p2, %r1, 2;
	@%p2 bra 	$L__BB10_5;
	cvta.to.global.u64 	%rd2, %rd6;
	add.s32 	%r18, %r1, -1;
$L__BB10_3:
	add.s32 	%r4, %r18, -1;
	shr.u32 	%r5, %r4, 1;
	mul.wide.u32 	%rd14, %r5, 4;
	add.s64 	%rd3, %rd12, %rd14;
	ld.volatile.global.u32 	%r12, [%rd3];
	mul.wide.s32 	%rd16, %r12, 4;
	add.s64 	%rd17, %rd2, %rd16;
	ld.global.u32 	%r13, [%rd17];
	mul.wide.u32 	%rd18, %r18, 4;
	add.s64 	%rd4, %rd12, %rd18;
	ld.volatile.global.u32 	%r14, [%rd4];
	mul.wide.s32 	%rd19, %r14, 4;
	add.s64 	%rd20, %rd2, %rd19;
	ld.global.u32 	%r15, [%rd20];
	setp.le.s32 	%p3, %r13, %r15;
	@%p3 bra 	$L__BB10_5;
	ld.volatile.global.u32 	%r16, [%rd4];
	ld.volatile.global.u32 	%r17, [%rd3];
	st.volatile.global.u32 	[%rd4], %r17;
	st.volatile.global.u32 	[%rd3], %r16;
	setp.gt.u32 	%p4, %r4, 1;
	mov.u32 	%r18, %r5;
	@%p4 bra 	$L__BB10_3;
$L__BB10_5:
	ret;

}
	// .globl	_Z5getCxPiiS_
.visible .entry _Z5getCxPiiS_(
	.param .u64 .ptr .align 1 _Z5getCxPiiS__param_0,
	.param .u32 _Z5getCxPiiS__param_1,
	.param .u64 .ptr .align 1 _Z5getCxPiiS__param_2
)
{
	.reg .pred 	%p<2>;
	.reg .b32 	%r<8>;
	.reg .b64 	%rd<7>;

	ld.param.u64 	%rd1, [_Z5getCxPiiS__param_0];
	ld.param.u32 	%r1, [_Z5getCxPiiS__param_1];
	ld.param.u64 	%rd2, [_Z5getCxPiiS__param_2];
	mov.u32 	%r2, %ctaid.x;
	mov.u32 	%r3, %ntid.x;
	mul.lo.s32 	%r4, %r2, %r3;
	mov.u32 	%r5, %tid.x;
	neg.s32 	%r6, %r5;
	setp.ne.s32 	%p1, %r4, %r6;
	@%p1 bra 	$L__BB11_2;
	cvta.to.global.u64 	%rd3, %rd1;
	cvta.to.global.u64 	%rd4, %rd2;
	mul.wide.s32 	%rd5, %r1, 4;
	add.s64 	%rd6, %rd3, %rd5;
	ld.global.u32 	%r7, [%rd6];
	st.global.u32 	[%rd4], %r7;
$L__BB11_2:
	ret;

}


// ===== COMPILED SASS (sm_100) =====

	.target	sm_100

	.elftype	@"ET_EXEC"


//--------------------- .note.nv.tkinfo           --------------------------
	.section	.note.nv.tkinfo,"",@"SHT_NOTE"
	.sectionflags	@"SHF_NOTE_NV_TKINFO"
	.tkinfo
        /*0018*/ 	.word	0x00000002
        /*0030*/ 	.string	""
        /*0030*/ 	.string	"ptxas"
        /*0030*/ 	.string	"Cuda compilation tools, release 13.0, V13.0.88"
        /*0030*/ 	.string	"Build cuda_13.0.r13.0/compiler.36424714_0"
        /*0030*/ 	.string	"-arch sm_100 -m 64 "



//--------------------- .note.nv.cuinfo           --------------------------
	.section	.note.nv.cuinfo,"",@"SHT_NOTE"
	.sectionflags	@"SHF_NOTE_NV_CUINFO"
        /*0018*/ 	.short	0x0002
        /*001a*/ 	.short	0x0064
        /*001c*/ 	.short	0x0082
	.zero		2


//--------------------- .nv.info                  --------------------------
	.section	.nv.info,"",@"SHT_CUDA_INFO"
	.align	4


	//----- nvinfo : EIATTR_REGCOUNT
	.align		4
        /*0000*/ 	.byte	0x04, 0x2f
        /*0002*/ 	.short	(.L_2 - .L_1)
	.align		4
.L_1:
        /*0004*/ 	.word	index@(_Z10extractMinPiS_S_S_S_ii)
        /*0008*/ 	.word	0x00000018


	//----- nvinfo : EIATTR_FRAME_SIZE
	.align		4
.L_2:
        /*000c*/ 	.byte	0x04, 0x11
        /*000e*/ 	.short	(.L_4 - .L_3)
	.align		4
.L_3:
        /*0010*/ 	.word	index@(_Z10extractMinPiS_S_S_S_ii)
        /*0014*/ 	.word	0x00000000


	//----- nvinfo : EIATTR_REGCOUNT
	.align		4
.L_4:
        /*0018*/ 	.byte	0x04, 0x2f
        /*001a*/ 	.short	(.L_6 - .L_5)
	.align		4
.L_5:
        /*001c*/ 	.word	index@(_Z13A_star_expandPiS_PjS_S_PViS_S_S_S_S_iiiiS_S_iS_S_S0_i)
        /*0020*/ 	.word	0x00000020


	//----- nvinfo : EIATTR_FRAME_SIZE
	.align		4
.L_6:
        /*0024*/ 	.byte	0x04, 0x11
        /*0026*/ 	.short	(.L_8 - .L_7)
	.align		4
.L_7:
        /*0028*/ 	.word	index@(_Z13A_star_expandPiS_PjS_S_PViS_S_S_S_S_iiiiS_S_iS_S_S0_i)
        /*002c*/ 	.word	0x00000000


	//----- nvinfo : EIATTR_REGCOUNT
	.align		4
.L_8:
        /*0030*/ 	.byte	0x04, 0x2f
        /*0032*/ 	.short	(.L_10 - .L_9)
	.align		4
.L_9:
        /*0034*/ 	.word	index@(_Z10keepHeapPQPiS_ii)
        /*0038*/ 	.word	0x00000016


	//----- nvinfo : EIATTR_FRAME_SIZE
	.align		4
.L_10:
        /*003c*/ 	.byte	0x04, 0x11
        /*003e*/ 	.short	(.L_12 - .L_11)
	.align		4
.L_11:
        /*0040*/ 	.word	index@(_Z10keepHeapPQPiS_ii)
        /*0044*/ 	.word	0x00000000


	//----- nvinfo : EIATTR_REGCOUNT
	.align		4
.L_12:
        /*0048*/ 	.byte	0x04, 0x2f
        /*004a*/ 	.short	(.L_14 - .L_13)
	.align		4
.L_13:
        /*004c*/ 	.word	index@(_Z5setNVPiS_S_i)
        /*0050*/ 	.word	0x0000000e


	//----- nvinfo : EIATTR_FRAME_SIZE
	.align		4
.L_14:
        /*0054*/ 	.byte	0x04, 0x11
        /*0056*/ 	.short	(.L_16 - .L_15)
	.align		4
.L_15:
        /*0058*/ 	.word	index@(_Z5setNVPiS_S_i)
        /*005c*/ 	.word	0x00000000


	//----- nvinfo : EIATTR_REGCOUNT
	.align		4
.L_16:
        /*0060*/ 	.byte	0x04, 0x2f
        /*0062*/ 	.short	(.L_18 - .L_17)
	.align		4
.L_17:
        /*0064*/ 	.word	index@(_Z8insertPQPiS_S_S_iiS_)
        /*0068*/ 	.word	0x00000016


	//----- nvinfo : EIATTR_FRAME_SIZE
	.align		4
.L_18:
        /*006c*/ 	.byte	0x04, 0x11
        /*006e*/ 	.short	(.L_20 - .L_19)
	.align		4
.L_19:
        /*0070*/ 	.word	index@(_Z8insertPQPiS_S_S_iiS_)
        /*0074*/ 	.word	0x00000000


	//----- nvinfo : EIATTR_REGCOUNT
	.align		4
.L_20:
        /*0078*/ 	.byte	0x04, 0x2f
        /*007a*/ 	.short	(.L_22 - .L_21)
	.align		4
.L_21:
        /*007c*/ 	.word	index@(_Z8checkMINPiS_S_iii)
        /*0080*/ 	.word	0x0000000e


	//----- nvinfo : EIATTR_FRAME_SIZE
	.align		4
.L_22:
        /*0084*/ 	.byte	0x04, 0x11
        /*0086*/ 	.short	(.L_24 - .L_23)
	.align		4
.L_23:
        /*0088*/ 	.word	index@(_Z8checkMINPiS_S_iii)
        /*008c*/ 	.word	0x00000000


	//----- nvinfo : EIATTR_REGCOUNT
	.align		4
.L_24:
        /*0090*/ 	.byte	0x04, 0x2f
        /*0092*/ 	.short	(.L_26 - .L_25)
	.align		4
.L_25:
        /*0094*/ 	.word	index@(_Z12propogateDelPiiPViS_S_PjiiS_S1_S_S_S_S_S2_i)
        /*0098*/ 	.word	0x00000018


	//----- nvinfo : EIATTR_FRAME_SIZE
	.align		4
.L_26:
        /*009c*/ 	.byte	0x04, 0x11
        /*009e*/ 	.short	(.L_28 - .L_27)
	.align		4
.L_27:
        /*00a0*/ 	.word	index@(_Z12propogateDelPiiPViS_S_PjiiS_S1_S_S_S_S_S2_i)
        /*00a4*/ 	.word	0x00000000


	//----- nvinfo : EIATTR_REGCOUNT
	.align		4
.L_28:
        /*00a8*/ 	.byte	0x04, 0x2f
        /*00aa*/ 	.short	(.L_30 - .L_29)
	.align		4
.L_29:
        /*00ac*/ 	.word	index@(_Z12propogateAddPiS_PjS_S_PViS_S_S_ii)
        /*00b0*/ 	.word	0x0000001c


	//----- nvinfo : EIATTR_FRAME_SIZE
	.align		4
.L_30:
        /*00b4*/ 	.byte	0x04, 0x11
        /*00b6*/ 	.short	(.L_32 - .L_31)
	.align		4
.L_31:
        /*00b8*/ 	.word	index@(_Z12propogateAddPiS_PjS_S_PViS_S_S_ii)
        /*00bc*/ 	.word	0x00000000


	//----- nvinfo : EIATTR_REGCOUNT
	.align		4
.L_32:
        /*00c0*/ 	.byte	0x04, 0x2f
        /*00c2*/ 	.short	(.L_34 - .L_33)
	.align		4
.L_33:
        /*00c4*/ 	.word	index@(_Z16insert_propagatePiS_S_S_PjS_iiPViS_S_S_S_S_S0_i)
        /*00c8*/ 	.word	0x00000020


	//----- nvinfo : EIATTR_FRAME_SIZE
	.align		4
.L_34:
        /*00cc*/ 	.byte	0x04, 0x11
        /*00ce*/ 	.short	(.L_36 - .L_35)
	.align		4
.L_35:
        /*00d0*/ 	.word	index@(_Z16insert_propagatePiS_S_S_PjS_iiPViS_S_S_S_S_S0_i)
        /*00d4*/ 	.word	0x00000000


	//----- nvinfo : EIATTR_REGCOUNT
	.align		4
.L_36:
        /*00d8*/ 	.byte	0x04, 0x2f
        /*00da*/ 	.short	(.L_38 - .L_37)
	.align		4
.L_37:
        /*00dc*/ 	.word	index@(_Z16delete_propagatePiS_S_S_PjS_iiPViS_S_S_S_S_S_S0_iS_S_S0_S_S_S0_)
        /*00e0*/ 	.word	0x00000024


	//----- nvinfo : EIATTR_FRAME_SIZE
	.align		4
.L_38:
        /*00e4*/ 	.byte	0x04, 0x11
        /*00e6*/ 	.short	(.L_40 - .L_39)
	.align		4
.L_39:
        /*00e8*/ 	.word	index@(_Z16delete_propagatePiS_S_S_PjS_iiPViS_S_S_S_S_S_S0_iS_S_S0_S_S_S0_)
        /*00ec*/ 	.word	0x00000000


	//----- nvinfo : EIATTR_REGCOUNT
	.align		4
.L_40:
        /*00f0*/ 	.byte	0x04, 0x2f
        /*00f2*/ 	.short	(.L_42 - .L_41)
	.align		4
.L_41:
        /*00f4*/ 	.word	index@(_Z10insertDestPiS_iS_)
        /*00f8*/ 	.word	0x00000014


	//----- nvinfo : EIATTR_FRAME_SIZE
	.align		4
.L_42:
        /*00fc*/ 	.byte	0x04, 0x11
        /*00fe*/ 	.short	(.L_44 - .L_43)
	.align		4
.L_43:
        /*0100*/ 	.word	index@(_Z10insertDestPiS_iS_)
        /*0104*/ 	.word	0x00000000


	//----- nvinfo : EIATTR_REGCOUNT
	.align		4
.L_44:
        /*0108*/ 	.byte	0x04, 0x2f
        /*010a*/ 	.short	(.L_46 - .L_45)
	.align		4
.L_45:
        /*010c*/ 	.word	index@(_Z5getCxPiiS_)
        /*0110*/ 	.word	0x00000008


	//----- nvinfo : EIATTR_FRAME_SIZE
	.align		4
.L_46:
        /*0114*/ 	.byte	0x04, 0x11
        /*0116*/ 	.short	(.L_48 - .L_47)
	.align		4
.L_47:
        /*0118*/ 	.word	index@(_Z5getCxPiiS_)
        /*011c*/ 	.word	0x00000000


	//----- nvinfo : EIATTR_MIN_STACK_SIZE
	.align		4
.L_48:
        /*0120*/ 	.byte	0x04, 0x12
        /*0122*/ 	.short	(.L_50 - .L_49)
	.align		4
.L_49:
        /*0124*/ 	.word	index@(_Z5getCxPiiS_)
        /*0128*/ 	.word	0x00000000


	//----- nvinfo : EIATTR_MIN_STACK_SIZE
	.align		4
.L_50:
        /*012c*/ 	.byte	0x04, 0x12
        /*012e*/ 	.short	(.L_52 - .L_51)
	.align		4
.L_51:
        /*0130*/ 	.word	index@(_Z10insertDestPiS_iS_)
        /*0134*/ 	.word	0x00000000


	//----- nvinfo : EIATTR_MIN_STACK_SIZE
	.align		4
.L_52:
        /*0138*/ 	.byte	0x04, 0x12
        /*013a*/ 	.short	(.L_54 - .L_53)
	.align		4
.L_53:
        /*013c*/ 	.word	index@(_Z16delete_propagatePiS_S_S_PjS_iiPViS_S_S_S_S_S_S0_iS_S_S0_S_S_S0_)
        /*0140*/ 	.word	0x00000000


	//----- nvinfo : EIATTR_MIN_STACK_SIZE
	.align		4
.L_54:
        /*0144*/ 	.byte	0x04, 0x12
        /*0146*/ 	.short	(.L_56 - .L_55)
	.align		4
.L_55:
        /*0148*/ 	.word	index@(_Z16insert_propagatePiS_S_S_PjS_iiPViS_S_S_S_S_S0_i)
        /*014c*/ 	.word	0x00000000


	//----- nvinfo : EIATTR_MIN_STACK_SIZE
	.align		4
.L_56:
        /*0150*/ 	.byte	0x04, 0x12
        /*0152*/ 	.short	(.L_58 - .L_57)
	.align		4
.L_57:
        /*0154*/ 	.word	index@(_Z12propogateAddPiS_PjS_S_PViS_S_S_ii)
        /*0158*/ 	.word	0x00000000


	//----- nvinfo : EIATTR_MIN_STACK_SIZE
	.align		4
.L_58:
        /*015c*/ 	.byte	0x04, 0x12
        /*015e*/ 	.short	(.L_60 - .L_59)
	.align		4
.L_59:
        /*0160*/ 	.word	index@(_Z12propogateDelPiiPViS_S_PjiiS_S1_S_S_S_S_S2_i)
        /*0164*/ 	.word	0x00000000


	//----- nvinfo : EIATTR_MIN_STACK_SIZE
	.align		4
.L_60:
        /*0168*/ 	.byte	0x04, 0x12
        /*016a*/ 	.short	(.L_62 - .L_61)
	.align		4
.L_61:
        /*016c*/ 	.word	index@(_Z8checkMINPiS_S_iii)
        /*0170*/ 	.word	0x00000000


	//----- nvinfo : EIATTR_MIN_STACK_SIZE
	.align		4
.L_62:
        /*0174*/ 	.byte	0x04, 0x12
        /*0176*/ 	.short	(.L_64 - .L_63)
	.align		4
.L_63:
        /*0178*/ 	.word	index@(_Z8insertPQPiS_S_S_iiS_)
        /*017c*/ 	.word	0x00000000


	//----- nvinfo : EIATTR_MIN_STACK_SIZE
	.align		4
.L_64:
        /*0180*/ 	.byte	0x04, 0x12
        /*0182*/ 	.short	(.L_66 - .L_65)
	.align		4
.L_65:
        /*0184*/ 	.word	index@(_Z5setNVPiS_S_i)
        /*0188*/ 	.word	0x00000000


	//----- nvinfo : EIATTR_MIN_STACK_SIZE
	.align		4
.L_66:
        /*018c*/ 	.byte	0x04, 0x12
        /*018e*/ 	.short	(.L_68 - .L_67)
	.align		4
.L_67:
        /*0190*/ 	.word	index@(_Z10keepHeapPQPiS_ii)
        /*0194*/ 	.word	0x00000000


	//----- nvinfo : EIATTR_MIN_STACK_SIZE
	.align		4
.L_68:
        /*0198*/ 	.byte	0x04, 0x12
        /*019a*/ 	.short	(.L_70 - .L_69)
	.align		4
.L_69:
        /*019c*/ 	.word	index@(_Z13A_star_expandPiS_PjS_S_PViS_S_S_S_S_iiiiS_S_iS_S_S0_i)
        /*01a0*/ 	.word	0x00000000


	//----- nvinfo : EIATTR_MIN_STACK_SIZE
	.align		4
.L_70:
        /*01a4*/ 	.byte	0x04, 0x12
        /*01a6*/ 	.short	(.L_72 - .L_71)
	.align		4
.L_71:
        /*01a8*/ 	.word	index@(_Z10extractMinPiS_S_S_S_ii)
        /*01ac*/ 	.word	0x00000000
.L_72:


//--------------------- .nv.compat                --------------------------
	.section	.nv.compat,"",@"SHT_CUDA_COMPAT_INFO"
	.align	4
        /*0000*/ 	.byte	0x02, 0x09, 0x00, 0x00, 0x02, 0x02, 0x01, 0x00, 0x02, 0x05, 0x05, 0x00, 0x03, 0x07, 0x01, 0x01
        /*0010*/ 	.byte	0x02, 0x03, 0x00, 0x00, 0x02, 0x06, 0x01, 0x00, 0x04, 0x0b, 0x08, 0x00, 0x09, 0x00, 0x00, 0x00
        /*0020*/ 	.byte	0x00, 0x00, 0x00, 0x00


//--------------------- .nv.info._Z5getCxPiiS_    --------------------------
	.section	.nv.info._Z5getCxPiiS_,"",@"SHT_CUDA_INFO"
	.sectionflags	@""
	.align	4


	//----- nvinfo : EIATTR_CUDA_API_VERSION
	.align		4
        /*0000*/ 	.byte	0x04, 0x37
        /*0002*/ 	.short	(.L_74 - .L_73)
.L_73:
        /*0004*/ 	.word	0x00000082


	//----- nvinfo : EIATTR_KPARAM_INFO
	.align		4
.L_74:
        /*0008*/ 	.byte	0x04, 0x17
        /*000a*/ 	.short	(.L_76 - .L_75)
.L_75:
        /*000c*/ 	.word	0x00000000
        /*0010*/ 	.short	0x0002
        /*0012*/ 	.short	0x0010
        /*0014*/ 	.byte	0x00, 0xf5, 0x21, 0x00


	//----- nvinfo : EIATTR_KPARAM_INFO
	.align		4
.L_76:
        /*0018*/ 	.byte	0x04, 0x17
        /*001a*/ 	.short	(.L_78 - .L_77)
.L_77:
        /*001c*/ 	.word	0x00000000
        /*0020*/ 	.short	0x0001
        /*0022*/ 	.short	0x0008
        /*0024*/ 	.byte	0x00, 0xf0, 0x11, 0x00


	//----- nvinfo : EIATTR_KPARAM_INFO
	.align		4
.L_78:
        /*0028*/ 	.byte	0x04, 0x17
        /*002a*/ 	.short	(.L_80 - .L_79)
.L_79:
        /*002c*/ 	.word	0x00000000
        /*0030*/ 	.short	0x0000
        /*0032*/ 	.short	0x0000
        /*0034*/ 	.byte	0x00, 0xf5, 0x21, 0x00


	//----- nvinfo : EIATTR_SPARSE_MMA_MASK
	.align		4
.L_80:
        /*0038*/ 	.byte	0x03, 0x50
        /*003a*/ 	.short	0x0000


	//----- nvinfo : EIATTR_MAXREG_COUNT
	.align		4
        /*003c*/ 	.byte	0x03, 0x1b
        /*003e*/ 	.short	0x00ff


	//----- nvinfo : EIATTR_MERCURY_ISA_VERSION
	.align		4
        /*0040*/ 	.byte	0x03, 0x5f
        /*0042*/ 	.short	0x0101


	//----- nvinfo : EIATTR_VRC_CTA_INIT_COUNT
	.align		4
        /*0044*/ 	.byte	0x02, 0x4a
	.zero		1
	.zero		1


	//----- nvinfo : EIATTR_EXIT_INSTR_OFFSETS
	.align		4
        /*0048*/ 	.byte	0x04, 0x1c
        /*004a*/ 	.short	(.L_82 - .L_81)


	//   ....[0]....
.L_81:
        /*004c*/ 	.word	0x00000070


	//   ....[1]....
        /*0050*/ 	.word	0x000000f0


	//----- nvinfo : EIATTR_CBANK_PARAM_SIZE
	.align		4
.L_82:
        /*0054*/ 	.byte	0x03, 0x19
        /*0056*/ 	.short	0x0018


	//----- nvinfo : EIATTR_PARAM_CBANK
	.align		4
        /*0058*/ 	.byte	0x04, 0x0a
        /*005a*/ 	.short	(.L_84 - .L_83)
	.align		4
.L_83:
        /*005c*/ 	.word	index@(.nv.constant0._Z5getCxPiiS_)
        /*0060*/ 	.short	0x0380
        /*0062*/ 	.short	0x0018


	//----- nvinfo : EIATTR_SW_WAR
	.align		4
.L_84:
        /*0064*/ 	.byte	0x04, 0x36
        /*0066*/ 	.short	(.L_86 - .L_85)
.L_85:
        /*0068*/ 	.word	0x00000008
.L_86:


//--------------------- .nv.info._Z10insertDestPiS_iS_ --------------------------
	.section	.nv.info._Z10insertDestPiS_iS_,"",@"SHT_CUDA_INFO"
	.sectionflags	@""
	.align	4


	//----- nvinfo : EIATTR_CUDA_API_VERSION
	.align		4
        /*0000*/ 	.byte	0x04, 0x37
        /*0002*/ 	.short	(.L_88 - .L_87)
.L_87:
        /*0004*/ 	.word	0x00000082


	//----- nvinfo : EIATTR_KPARAM_INFO
	.align		4
.L_88:
        /*0008*/ 	.byte	0x04, 0x17
        /*000a*/ 	.short	(.L_90 - .L_89)
.L_89:
        /*000c*/ 	.word	0x00000000
        /*0010*/ 	.short	0x0003
        /*0012*/ 	.short	0x0018
        /*0014*/ 	.byte	0x00, 0xf5, 0x21, 0x00


	//----- nvinfo : EIATTR_KPARAM_INFO
	.align		4
.L_90:
        /*0018*/ 	.byte	0x04, 0x17
        /*001a*/ 	.short	(.L_92 - .L_91)
.L_91:
        /*001c*/ 	.word	0x00000000
        /*0020*/ 	.short	0x0002
        /*0022*/ 	.short	0x0010
        /*0024*/ 	.byte	0x00, 0xf0, 0x11, 0x00


	//----- nvinfo : EIATTR_KPARAM_INFO
	.align		4
.L_92:
        /*0028*/ 	.byte	0x04, 0x17
        /*002a*/ 	.short	(.L_94 - .L_93)
.L_93:
        /*002c*/ 	.word	0x00000000
        /*0030*/ 	.short	0x0001
        /*0032*/ 	.short	0x0008
        /*0034*/ 	.byte	0x00, 0xf5, 0x21, 0x00


	//----- nvinfo : EIATTR_KPARAM_INFO
	.align		4
.L_94:
        /*0038*/ 	.byte	0x04, 0x17
        /*003a*/ 	.short	(.L_96 - .L_95)
.L_95:
        /*003c*/ 	.word	0x00000000
        /*0040*/ 	.short	0x0000
        /*0042*/ 	.short	0x0000
        /*0044*/ 	.byte	0x00, 0xf5, 0x21, 0x00


	//----- nvinfo : EIATTR_SPARSE_MMA_MASK
	.align		4
.L_96:
        /*0048*/ 	.byte	0x03, 0x50
        /*004a*/ 	.short	0x0000


	//----- nvinfo : EIATTR_MAXREG_COUNT
	.align		4
        /*004c*/ 	.byte	0x03, 0x1b
        /*004e*/ 	.short	0x00ff


	//----- nvinfo : EIATTR_MERCURY_ISA_VERSION
	.align		4
        /*0050*/ 	.byte	0x03, 0x5f
        /*0052*/ 	.short	0x0101


	//----- nvinfo : EIATTR_VRC_CTA_INIT_COUNT
	.align		4
        /*0054*/ 	.byte	0x02, 0x4a
	.zero		1
	.zero		1


	//----- nvinfo : EIATTR_EXIT_INSTR_OFFSETS
	.align		4
        /*0058*/ 	.byte	0x04, 0x1c
        /*005a*/ 	.short	(.L_98 - .L_97)


	//   ....[0]....
.L_97:
        /*005c*/ 	.word	0x00000070


	//   ....[1]....
        /*0060*/ 	.word	0x00000130


	//   ....[2]....
        /*0064*/ 	.word	0x00000220


	//   ....[3]....
        /*0068*/ 	.word	0x000002a0


	//----- nvinfo : EIATTR_CBANK_PARAM_SIZE
	.align		4
.L_98:
        /*006c*/ 	.byte	0x03, 0x19
        /*006e*/ 	.short	0x0020


	//----- nvinfo : EIATTR_PARAM_CBANK
	.align		4
        /*0070*/ 	.byte	0x04, 0x0a
        /*0072*/ 	.short	(.L_100 - .L_99)
	.align		4
.L_99:
        /*0074*/ 	.word	index@(.nv.constant0._Z10insertDestPiS_iS_)
        /*0078*/ 	.short	0x0380
        /*007a*/ 	.short	0x0020


	//----- nvinfo : EIATTR_SW_WAR
	.align		4
.L_100:
        /*007c*/ 	.byte	0x04, 0x36
        /*007e*/ 	.short	(.L_102 - .L_101)
.L_101:
        /*0080*/ 	.word	0x00000008
.L_102:


//--------------------- .nv.info._Z16delete_propagatePiS_S_S_PjS_iiPViS_S_S_S_S_S_S0_iS_S_S0_S_S_S0_ --------------------------
	.section	.nv.info._Z16delete_propagatePiS_S_S_PjS_iiPViS_S_S_S_S_S_S0_iS_S_S0_S_S_S0_,"",@"SHT_CUDA_INFO"
	.sectionflags	@""
	.align	4


	//----- nvinfo : EIATTR_CUDA_API_VERSION
	.align		4
        /*0000*/ 	.byte	0x04, 0x37
        /*0002*/ 	.short	(.L_104 - .L_103)
.L_103:
        /*0004*/ 	.word	0x00000082


	//----- nvinfo : EIATTR_KPARAM_INFO
	.align		4
.L_104:
        /*0008*/ 	.byte	0x04, 0x17
        /*000a*/ 	.short	(.L_106 - .L_105)
.L_105:
        /*000c*/ 	.word	0x00000000
        /*0010*/ 	.short	0x0016
        /*0012*/ 	.short	0x00a8
        /*0014*/ 	.byte	0x00, 0xf5, 0x21, 0x00


	//----- nvinfo : EIATTR_KPARAM_INFO
	.align		4
.L_106:
        /*0018*/ 	.byte	0x04, 0x17
        /*001a*/ 	.short	(.L_108 - .L_107)
.L_107:
        /*001c*/ 	.word	0x00000000
        /*0020*/ 	.short	0x0015
        /*0022*/ 	.short	0x00a0
        /*0024*/ 	.byte	0x00, 0xf5, 0x21, 0x00


	//----- nvinfo : EIATTR_KPARAM_INFO
	.align		4
.L_108:
        /*0028*/ 	.byte	0x04, 0x17
        /*002a*/ 	.short	(.L_110 - .L_109)
.L_109:
        /*002c*/ 	.word	0x00000000
        /*0030*/ 	.short	0x0014
        /*0032*/ 	.short	0x0098
        /*0034*/ 	.byte	0x00, 0xf5, 0x21, 0x00


	//----- nvinfo : EIATTR_KPARAM_INFO
	.align		4
.L_110:
        /*0038*/ 	.byte	0x04, 0x17
        /*003a*/ 	.short	(.L_112 - .L_111)
.L_111:
        /*003c*/ 	.word	0x00000000
        /*0040*/ 	.short	0x0013
        /*0042*/ 	.short	0x0090
        /*0044*/ 	.byte	0x00, 0xf5, 0x21, 0x00


	//----- nvinfo : EIATTR_KPARAM_INFO
	.align		4
.L_112:
        /*0048*/ 	.byte	0x04, 0x17
        /*004a*/ 	.short	(.L_114 - .L_113)
.L_113:
        /*004c*/ 	.word	0x00000000
        /*0050*/ 	.short	0x0012
        /*0052*/ 	.short	0x0088
        /*0054*/ 	.byte	0x00, 0xf5, 0x21, 0x00


	//----- nvinfo : EIATTR_KPARAM_INFO
	.align		4
.L_114:
        /*0058*/ 	.byte	0x04, 0x17
        /*005a*/ 	.short	(.L_116 - .L_115)
.L_115:
        /*005c*/ 	.word	0x00000000
        /*0060*/ 	.short	0x0011
        /*0062*/ 	.short	0x0080
        /*0064*/ 	.byte	0x00, 0xf5, 0x21, 0x00


	//----- nvinfo : EIATTR_KPARAM_INFO
	.align		4
.L_116:
        /*0068*/ 	.byte	0x04, 0x17
        /*006a*/ 	.short	(.L_118 - .L_117)
.L_117:
        /*006c*/ 	.word	0x00000000
        /*0070*/ 	.short	0x0010
        /*0072*/ 	.short	0x0078
        /*0074*/ 	.byte	0x00, 0xf0, 0x11, 0x00


	//----- nvinfo : EIATTR_KPARAM_INFO
	.align		4
.L_118:
        /*0078*/ 	.byte	0x04, 0x17
        /*007a*/ 	.short	(.L_120 - .L_119)
.L_119:
        /*007c*/ 	.word	0x00000000
        /*0080*/ 	.short	0x000f
        /*0082*/ 	.short	0x0070
        /*0084*/ 	.byte	0x00, 0xf5, 0x21, 0x00


	//----- nvinfo : EIATTR_KPARAM_INFO
	.align		4
.L_120:
        /*0088*/ 	.byte	0x04, 0x17
        /*008a*/ 	.short	(.L_122 - .L_121)
.L_121:
        /*008c*/ 	.word	0x00000000
        /*0090*/ 	.short	0x000e
        /*0092*/ 	.short	0x0068
        /*0094*/ 	.byte	0x00, 0xf5, 0x21, 0x00


	//----- nvinfo : EIATTR_KPARAM_INFO
	.align		4
.L_122:
        /*0098*/ 	.byte	0x04, 0x17
        /*009a*/ 	.short	(.L_124 - .L_123)
.L_123:
        /*009c*/ 	.word	0x00000000
        /*00a0*/ 	.short	0x000d
        /*00a2*/ 	.short	0x0060
        /*00a4*/ 	.byte	0x00, 0xf5, 0x21, 0x00


	//----- nvinfo : EIATTR_KPARAM_INFO
	.align		4
.L_124:
        /*00a8*/ 	.byte	0x04, 0x17
        /*00aa*/ 	.short	(.L_126 - .L_125)
.L_125:
        /*00ac*/ 	.word	0x00000000
        /*00b0*/ 	.short	0x000c
        /*00b2*/ 	.short	0x0058
        /*00b4*/ 	.byte	0x00, 0xf5, 0x21, 0x00


	//----- nvinfo : EIATTR_KPARAM_INFO
	.align		4
.L_126:
        /*00b8*/ 	.byte	0x04, 0x17
        /*00ba*/ 	.short	(.L_128 - .L_127)
.L_127:
        /*00bc*/ 	.word	0x00000000
        /*00c0*/ 	.short	0x000b
        /*00c2*/ 	.short	0x0050
        /*00c4*/ 	.byte	0x00, 0xf5, 0x21, 0x00


	//----- nvinfo : EIATTR_KPARAM_INFO
	.align		4
.L_128:
        /*00c8*/ 	.byte	0x04, 0x17
        /*00ca*/ 	.short	(.L_130 - .L_129)
.L_129:
        /*00cc*/ 	.word	0x00000000
        /*00d0*/ 	.short	0x000a
        /*00d2*/ 	.short	0x0048
        /*00d4*/ 	.byte	0x00, 0xf5, 0x21, 0x00


	//----- nvinfo : EIATTR_KPARAM_INFO
	.align		4
.L_130:
        /*00d8*/ 	.byte	0x04, 0x17
        /*00da*/ 	.short	(.L_132 - .L_131)
.L_131:
        /*00dc*/ 	.word	0x00000000
        /*00e0*/ 	.short	0x0009
        /*00e2*/ 	.short	0x0040
        /*00e4*/ 	.byte	0x00, 0xf5, 0x21, 0x00


	//----- nvinfo : EIATTR_KPARAM_INFO
	.align		4
.L_132:
        /*00e8*/ 	.byte	0x04, 0x17
        /*00ea*/ 	.short	(.L_134 - .L_133)
.L_133:
        /*00ec*/ 	.word	0x00000000
        /*00f0*/ 	.short	0x0008
        /*00f2*/ 	.short	0x0038
        /*00f4*/ 	.byte	0x00, 0xf5, 0x21, 0x00


	//----- nvinfo : EIATTR_KPARAM_INFO
	.align		4
.L_134:
        /*00f8*/ 	.byte	0x04, 0x17
        /*00fa*/ 	.short	(.L_136 - .L_135)
.L_135:
        /*00fc*/ 	.word	0x00000000
        /*0100*/ 	.short	0x0007
        /*0102*/ 	.short	0x0034
        /*0104*/ 	.byte	0x00, 0xf0, 0x11, 0x00


	//----- nvinfo : EIATTR_KPARAM_INFO
	.align		4
.L_136:
        /*0108*/ 	.byte	0x04, 0x17
        /*010a*/ 	.short	(.L_138 - .L_137)
.L_137:
        /*010c*/ 	.word	0x00000000
        /*0110*/ 	.short	0x0006
        /*0112*/ 	.short	0x0030
        /*0114*/ 	.byte	0x00, 0xf0, 0x11, 0x00


	//----- nvinfo : EIATTR_KPARAM_INFO
	.align		4
.L_138:
        /*0118*/ 	.byte	0x04, 0x17
        /*011a*/ 	.short	(.L_140 - .L_139)
.L_139:
        /*011c*/ 	.word	0x00000000
        /*0120*/ 	.short	0x0005
        /*0122*/ 	.short	0x0028
        /*0124*/ 	.byte	0x00, 0xf5, 0x21, 0x00


	//----- nvinfo : EIATTR_KPARAM_INFO
	.align		4
.L_140:
        /*0128*/ 	.byte	0x04, 0x17
        /*012a*/ 	.short	(.L_142 - .L_141)
.L_141:
        /*012c*/ 	.word	0x00000000
        /*0130*/ 	.short	0x0004
        /*0132*/ 	.short	0x0020
        /*0134*/ 	.byte	0x00, 0xf5, 0x21, 0x00


	//----- nvinfo : EIATTR_KPARAM_INFO
	.align		4
.L_142:
        /*0138*/ 	.byte	0x04, 0x17
        /*013a*/ 	.short	(.L_144 - .L_143)
.L_143:
        /*013c*/ 	.word	0x00000000
        /*0140*/ 	.short	0x0003
        /*0142*/ 	.short	0x0018
        /*0144*/ 	.byte	0x00, 0xf5, 0x21, 0x00


	//----- nvinfo : EIATTR_KPARAM_INFO
	.align		4
.L_144:
        /*0148*/ 	.byte	0x04, 0x17
        /*014a*/ 	.short	(.L_146 - .L_145)
.L_145:
        /*014c*/ 	.word	0x00000000
        /*0150*/ 	.short	0x0002
        /*0152*/ 	.short	0x0010
        /*0154*/ 	.byte	0x00, 0xf5, 0x21, 0x00


	//----- nvinfo : EIATTR_KPARAM_INFO
	.align		4
.L_146:
        /*0158*/ 	.byte	0x04, 0x17
        /*015a*/ 	.short	(.L_148 - .L_147)
.L_147:
        /*015c*/ 	.word	0x00000000
        /*0160*/ 	.short	0x0001
        /*0162*/ 	.short	0x0008
        /*0164*/ 	.byte	0x00, 0xf5, 0x21, 0x00


	//----- nvinfo : EIATTR_KPARAM_INFO
	.align		4
.L_148:
        /*0168*/ 	.byte	0x04, 0x17
        /*016a*/ 	.short	(.L_150 - .L_149)
.L_149:
        /*016c*/ 	.word	0x00000000
        /*0170*/ 	.short	0x0000
        /*0172*/ 	.short	0x0000
        /*0174*/ 	.byte	0x00, 0xf5, 0x21, 0x00


	//----- nvinfo : EIATTR_SPARSE_MMA_MASK
	.align		4
.L_150:
        /*0178*/ 	.byte	0x03, 0x50
        /*017a*/ 	.short	0x0000


	//----- nvinfo : EIATTR_MAXREG_COUNT
	.align		4
        /*017c*/ 	.byte	0x03, 0x1b
        /*017e*/ 	.short	0x00ff


	//----- nvinfo : EIATTR_NUM_BARRIERS
	.align		4
        /*0180*/ 	.byte	0x02, 0x4c
        /*0182*/ 	.byte	0x01
	.zero		1


	//----- nvinfo : EIATTR_MERCURY_ISA_VERSION
	.align		4
        /*0184*/ 	.byte	0x03, 0x5f
        /*0186*/ 	.short	0x0101


	//----- nvinfo : EIATTR_VRC_CTA_INIT_COUNT
	.align		4
        /*0188*/ 	.byte	0x02, 0x4a
	.zero		1
	.zero		1


	//----- nvinfo : EIATTR_EXIT_INSTR_OFFSETS
	.align		4
        /*018c*/ 	.byte	0x04, 0x1c
        /*018e*/ 	.short	(.L_152 - .L_151)


	//   ....[0]....
.L_151:
        /*0190*/ 	.word	0x00000090


	//   ....[1]....
        /*0194*/ 	.word	0x00000f20


	//   ....[2]....
        /*0198*/ 	.word	0x00001cc0


	//----- nvinfo : EIATTR_CRS_STACK_SIZE
	.align		4
.L_152:
        /*019c*/ 	.byte	0x04, 0x1e
        /*019e*/ 	.short	(.L_154 - .L_153)
.L_153:
        /*01a0*/ 	.word	0x00000000


	//----- nvinfo : EIATTR_CBANK_PARAM_SIZE
	.align		4
.L_154:
        /*01a4*/ 	.byte	0x03, 0x19
        /*01a6*/ 	.short	0x00b0


	//----- nvinfo : EIATTR_PARAM_CBANK
	.align		4
        /*01a8*/ 	.byte	0x04, 0x0a
        /*01aa*/ 	.short	(.L_156 - .L_155)
	.align		4
.L_155:
        /*01ac*/ 	.word	index@(.nv.constant0._Z16delete_propagatePiS_S_S_PjS_iiPViS_S_S_S_S_S_S0_iS_S_S0_S_S_S0_)
        /*01b0*/ 	.short	0x0380
        /*01b2*/ 	.short	0x00b0


	//----- nvinfo : EIATTR_SW_WAR
	.align		4
.L_156:
        /*01b4*/ 	.byte	0x04, 0x36
        /*01b6*/ 	.short	(.L_158 - .L_157)
.L_157:
        /*01b8*/ 	.word	0x00000008
.L_158:


//--------------------- .nv.info._Z16insert_propagatePiS_S_S_PjS_iiPViS_S_S_S_S_S0_i --------------------------
	.section	.nv.info._Z16insert_propagatePiS_S_S_PjS_iiPViS_S_S_S_S_S0_i,"",@"SHT_CUDA_INFO"
	.sectionflags	@""
	.align	4


	//----- nvinfo : EIATTR_CUDA_API_VERSION
	.align		4
        /*0000*/ 	.byte	0x04, 0x37
        /*0002*/ 	.short	(.L_160 - .L_159)
.L_159:
        /*0004*/ 	.word	0x00000082


	//----- nvinfo : EIATTR_KPARAM_INFO
	.align		4
.L_160:
        /*0008*/ 	.byte	0x04, 0x17
        /*000a*/ 	.short	(.L_162 - .L_161)
.L_161:
        /*000c*/ 	.word	0x00000000
        /*0010*/ 	.short	0x000f
        /*0012*/ 	.short	0x0070
        /*0014*/ 	.byte	0x00, 0xf0, 0x11, 0x00


	//----- nvinfo : EIATTR_KPARAM_INFO
	.align		4
.L_162:
        /*0018*/ 	.byte	0x04, 0x17
        /*001a*/ 	.short	(.L_164 - .L_163)
.L_163:
        /*001c*/ 	.word	0x00000000
        /*0020*/ 	.short	0x000e
        /*0022*/ 	.short	0x0068
        /*0024*/ 	.byte	0x00, 0xf5, 0x21, 0x00


	//----- nvinfo : EIATTR_KPARAM_INFO
	.align		4
.L_164:
        /*0028*/ 	.byte	0x04, 0x17
        /*002a*/ 	.short	(.L_166 - .L_165)
.L_165:
        /*002c*/ 	.word	0x00000000
        /*0030*/ 	.short	0x000d
        /*0032*/ 	.short	0x0060
        /*0034*/ 	.byte	0x00, 0xf5, 0x21, 0x00


	//----- nvinfo : EIATTR_KPARAM_INFO
	.align		4
.L_166:
        /*0038*/ 	.byte	0x04, 0x17
        /*003a*/ 	.short	(.L_168 - .L_167)
.L_167:
        /*003c*/ 	.word	0x00000000
        /*0040*/ 	.short	0x000c
        /*0042*/ 	.short	0x0058
        /*0044*/ 	.byte	0x00, 0xf5, 0x21, 0x00


	//----- nvinfo : EIATTR_KPARAM_INFO
	.align		4
.L_168:
        /*0048*/ 	.byte	0x04, 0x17
        /*004a*/ 	.short	(.L_170 - .L_169)
.L_169:
        /*004c*/ 	.word	0x00000000
        /*0050*/ 	.short	0x000b
        /*0052*/ 	.short	0x0050
        /*0054*/ 	.byte	0x00, 0xf5, 0x21, 0x00


	//----- nvinfo : EIATTR_KPARAM_INFO
	.align		4
.L_170:
        /*0058*/ 	.byte	0x04, 0x17
        /*005a*/ 	.short	(.L_172 - .L_171)
.L_171:
        /*005c*/ 	.word	0x00000000
        /*0060*/ 	.short	0x000a
        /*0062*/ 	.short	0x0048
        /*0064*/ 	.byte	0x00, 0xf5, 0x21, 0x00


	//----- nvinfo : EIATTR_KPARAM_INFO
	.align		4
.L_172:
        /*0068*/ 	.byte	0x04, 0x17
        /*006a*/ 	.short	(.L_174 - .L_173)
.L_173:
        /*006c*/ 	.word	0x00000000
        /*0070*/ 	.short	0x0009
        /*0072*/ 	.short	0x0040
        /*0074*/ 	.byte	0x00, 0xf5, 0x21, 0x00


	//----- nvinfo : EIATTR_KPARAM_INFO
	.align		4
.L_174:
        /*0078*/ 	.byte	0x04, 0x17
        /*007a*/ 	.short	(.L_176 - .L_175)
.L_175:
        /*007c*/ 	.word	0x00000000
        /*0080*/ 	.short	0x0008
        /*0082*/ 	.short	0x0038
        /*0084*/ 	.byte	0x00, 0xf5, 0x21, 0x00


	//----- nvinfo : EIATTR_KPARAM_INFO
	.align		4
.L_176:
        /*0088*/ 	.byte	0x04, 0x17
        /*008a*/ 	.short	(.L_178 - .L_177)
.L_177:
        /*008c*/ 	.word	0x00000000
        /*0090*/ 	.short	0x0007
        /*0092*/ 	.short	0x0034
        /*0094*/ 	.byte	0x00, 0xf0, 0x11, 0x00


	//----- nvinfo : EIATTR_KPARAM_INFO
	.align		4
.L_178:
        /*0098*/ 	.byte	0x04, 0x17
        /*009a*/ 	.short	(.L_180 - .L_179)
.L_179:
        /*009c*/ 	.word	0x00000000
        /*00a0*/ 	.short	0x0006
        /*00a2*/ 	.short	0x0030
        /*00a4*/ 	.byte	0x00, 0xf0, 0x11, 0x00


	//----- nvinfo : EIATTR_KPARAM_INFO
	.align		4
.L_180:
        /*00a8*/ 	.byte	0x04, 0x17
        /*00aa*/ 	.short	(.L_182 - .L_181)
.L_181:
        /*00ac*/ 	.word	0x00000000
        /*00b0*/ 	.short	0x0005
        /*00b2*/ 	.short	0x0028
        /*00b4*/ 	.byte	0x00, 0xf5, 0x21, 0x00


	//----- nvinfo : EIATTR_KPARAM_INFO
	.align		4
.L_182:
        /*00b8*/ 	.byte	0x04, 0x17
        /*00ba*/ 	.short	(.L_184 - .L_183)
.L_183:
        /*00bc*/ 	.word	0x00000000
        /*00c0*/ 	.short	0x0004
        /*00c2*/ 	.short	0x0020
        /*00c4*/ 	.byte	0x00, 0xf5, 0x21, 0x00


	//----- nvinfo : EIATTR_KPARAM_INFO
	.align		4
.L_184:
        /*00c8*/ 	.byte	0x04, 0x17
        /*00ca*/ 	.short	(.L_186 - .L_185)
.L_185:
        /*00cc*/ 	.word	0x00000000
        /*00d0*/ 	.short	0x0003
        /*00d2*/ 	.short	0x0018
        /*00d4*/ 	.byte	0x00, 0xf5, 0x21, 0x00


	//----- nvinfo : EIATTR_KPARAM_INFO
	.align		4
.L_186:
        /*00d8*/ 	.byte	0x04, 0x17
        /*00da*/ 	.short	(.L_188 - .L_187)
.L_187:
        /*00dc*/ 	.word	0x00000000
        /*00e0*/ 	.short	0x0002
        /*00e2*/ 	.short	0x0010
        /*00e4*/ 	.byte	0x00, 0xf5, 0x21, 0x00


	//----- nvinfo : EIATTR_KPARAM_INFO
	.align		4
.L_188:
        /*00e8*/ 	.byte	0x04, 0x17
        /*00ea*/ 	.short	(.L_190 - .L_189)
.L_189:
        /*00ec*/ 	.word	0x00000000
        /*00f0*/ 	.short	0x0001
        /*00f2*/ 	.short	0x0008
        /*00f4*/ 	.byte	0x00, 0xf5, 0x21, 0x00


	//----- nvinfo : EIATTR_KPARAM_INFO
	.align		4
.L_190:
        /*00f8*/ 	.byte	0x04, 0x17
        /*00fa*/ 	.short	(.L_192 - .L_191)
.L_191:
        /*00fc*/ 	.word	0x00000000
        /*0100*/ 	.short	0x0000
        /*0102*/ 	.short	0x0000
        /*0104*/ 	.byte	0x00, 0xf5, 0x21, 0x00


	//----- nvinfo : EIATTR_SPARSE_MMA_MASK
	.align		4
.L_192:
        /*0108*/ 	.byte	0x03, 0x50
        /*010a*/ 	.short	0x0000


	//----- nvinfo : EIATTR_MAXREG_COUNT
	.align		4
        /*010c*/ 	.byte	0x03, 0x1b
        /*010e*/ 	.short	0x00ff


	//----- nvinfo : EIATTR_NUM_BARRIERS
	.align		4
        /*0110*/ 	.byte	0x02, 0x4c
        /*0112*/ 	.byte	0x01
	.zero		1


	//----- nvinfo : EIATTR_MERCURY_ISA_VERSION
	.align		4
        /*0114*/ 	.byte	0x03, 0x5f
        /*0116*/ 	.short	0x0101


	//----- nvinfo : EIATTR_VRC_CTA_INIT_COUNT
	.align		4
        /*0118*/ 	.byte	0x02, 0x4a
	.zero		1
	.zero		1


	//----- nvinfo : EIATTR_EXIT_INSTR_OFFSETS
	.align		4
        /*011c*/ 	.byte	0x04, 0x1c
        /*011e*/ 	.short	(.L_194 - .L_193)


	//   ....[0]....
.L_193:
        /*0120*/ 	.word	0x00000090


	//   ....[1]....
        /*0124*/ 	.word	0x000005b0


	//   ....[2]....
        /*0128*/ 	.word	0x00000960


	//----- nvinfo : EIATTR_CRS_STACK_SIZE
	.align		4
.L_194:
        /*012c*/ 	.byte	0x04, 0x1e
        /*012e*/ 	.short	(.L_196 - .L_195)
.L_195:
        /*0130*/ 	.word	0x00000000


	//----- nvinfo : EIATTR_CBANK_PARAM_SIZE
	.align		4
.L_196:
        /*0134*/ 	.byte	0x03, 0x19
        /*0136*/ 	.short	0x0074


	//----- nvinfo : EIATTR_PARAM_CBANK
	.align		4
        /*0138*/ 	.byte	0x04, 0x0a
        /*013a*/ 	.short	(.L_198 - .L_197)
	.align		4
.L_197:
        /*013c*/ 	.word	index@(.nv.constant0._Z16insert_propagatePiS_S_S_PjS_iiPViS_S_S_S_S_S0_i)
        /*0140*/ 	.short	0x0380
        /*0142*/ 	.short	0x0074


	//----- nvinfo : EIATTR_SW_WAR
	.align		4
.L_198:
        /*0144*/ 	.byte	0x04, 0x36
        /*0146*/ 	.short	(.L_200 - .L_199)
.L_199:
        /*0148*/ 	.word	0x00000008
.L_200:


//--------------------- .nv.info._Z12propogateAddPiS_PjS_S_PViS_S_S_ii --------------------------
	.section	.nv.info._Z12propogateAddPiS_PjS_S_PViS_S_S_ii,"",@"SHT_CUDA_INFO"
	.sectionflags	@""
	.align	4


	//----- nvinfo : EIATTR_CUDA_API_VERSION
	.align		4
        /*0000*/ 	.byte	0x04, 0x37
        /*0002*/ 	.short	(.L_202 - .L_201)
.L_201:
        /*0004*/ 	.word	0x00000082


	//----- nvinfo : EIATTR_KPARAM_INFO
	.align		4
.L_202:
        /*0008*/ 	.byte	0x04, 0x17
        /*000a*/ 	.short	(.L_204 - .L_203)
.L_203:
        /*000c*/ 	.word	0x00000000
        /*0010*/ 	.short	0x000a
        /*0012*/ 	.short	0x004c
        /*0014*/ 	.byte	0x00, 0xf0, 0x11, 0x00


	//----- nvinfo : EIATTR_KPARAM_INFO
	.align		4
.L_204:
        /*0018*/ 	.byte	0x04, 0x17
        /*001a*/ 	.short	(.L_206 - .L_205)
.L_205:
        /*001c*/ 	.word	0x00000000
        /*0020*/ 	.short	0x0009
        /*0022*/ 	.short	0x0048
        /*0024*/ 	.byte	0x00, 0xf0, 0x11, 0x00


	//----- nvinfo : EIATTR_KPARAM_INFO
	.align		4
.L_206:
        /*0028*/ 	.byte	0x04, 0x17
        /*002a*/ 	.short	(.L_208 - .L_207)
.L_207:
        /*002c*/ 	.word	0x00000000
        /*0030*/ 	.short	0x0008
        /*0032*/ 	.short	0x0040
        /*0034*/ 	.byte	0x00, 0xf5, 0x21, 0x00


	//----- nvinfo : EIATTR_KPARAM_INFO
	.align		4
.L_208:
        /*0038*/ 	.byte	0x04, 0x17
        /*003a*/ 	.short	(.L_210 - .L_209)
.L_209:
        /*003c*/ 	.word	0x00000000
        /*0040*/ 	.short	0x0007
        /*0042*/ 	.short	0x0038
        /*0044*/ 	.byte	0x00, 0xf5, 0x21, 0x00


	//----- nvinfo : EIATTR_KPARAM_INFO
	.align		4
.L_210:
        /*0048*/ 	.byte	0x04, 0x17
        /*004a*/ 	.short	(.L_212 - .L_211)
.L_211:
        /*004c*/ 	.word	0x00000000
        /*0050*/ 	.short	0x0006
        /*0052*/ 	.short	0x0030
        /*0054*/ 	.byte	0x00, 0xf5, 0x21, 0x00


	//----- nvinfo : EIATTR_KPARAM_INFO
	.align		4
.L_212:
        /*0058*/ 	.byte	0x04, 0x17
        /*005a*/ 	.short	(.L_214 - .L_213)
.L_213:
        /*005c*/ 	.word	0x00000000
        /*0060*/ 	.short	0x0005
        /*0062*/ 	.short	0x0028
        /*0064*/ 	.byte	0x00, 0xf5, 0x21, 0x00


	//----- nvinfo : EIATTR_KPARAM_INFO
	.align		4
.L_214:
        /*0068*/ 	.byte	0x04, 0x17
        /*006a*/ 	.short	(.L_216 - .L_215)
.L_215:
        /*006c*/ 	.word	0x00000000
        /*0070*/ 	.short	0x0004
        /*0072*/ 	.short	0x0020
        /*0074*/ 	.byte	0x00, 0xf5, 0x21, 0x00


	//----- nvinfo : EIATTR_KPARAM_INFO
	.align		4
.L_216:
        /*0078*/ 	.byte	0x04, 0x17
        /*007a*/ 	.short	(.L_218 - .L_217)
.L_217:
        /*007c*/ 	.word	0x00000000
        /*0080*/ 	.short	0x0003
        /*0082*/ 	.short	0x0018
        /*0084*/ 	.byte	0x00, 0xf5, 0x21, 0x00


	//----- nvinfo : EIATTR_KPARAM_INFO
	.align		4
.L_218:
        /*0088*/ 	.byte	0x04, 0x17
        /*008a*/ 	.short	(.L_220 - .L_219)
.L_219:
        /*008c*/ 	.word	0x00000000
        /*0090*/ 	.short	0x0002
        /*0092*/ 	.short	0x0010
        /*0094*/ 	.byte	0x00, 0xf5, 0x21, 0x00


	//----- nvinfo : EIATTR_KPARAM_INFO
	.align		4
.L_220:
        /*0098*/ 	.byte	0x04, 0x17
        /*009a*/ 	.short	(.L_222 - .L_221)
.L_221:
        /*009c*/ 	.word	0x00000000
        /*00a0*/ 	.short	0x0001
        /*00a2*/ 	.short	0x0008
        /*00a4*/ 	.byte	0x00, 0xf5, 0x21, 0x00


	//----- nvinfo : EIATTR_KPARAM_INFO
	.align		4
.L_222:
        /*00a8*/ 	.byte	0x04, 0x17
        /*00aa*/ 	.short	(.L_224 - .L_223)
.L_223:
        /*00ac*/ 	.word	0x00000000
        /*00b0*/ 	.short	0x0000
        /*00b2*/ 	.short	0x0000
        /*00b4*/ 	.byte	0x00, 0xf5, 0x21, 0x00


	//----- nvinfo : EIATTR_SPARSE_MMA_MASK
	.align		4
.L_224:
        /*00b8*/ 	.byte	0x03, 0x50
        /*00ba*/ 	.short	0x0000


	//----- nvinfo : EIATTR_MAXREG_COUNT
	.align		4
        /*00bc*/ 	.byte	0x03, 0x1b
        /*00be*/ 	.short	0x00ff


	//----- nvinfo : EIATTR_NUM_BARRIERS
	.align		4
        /*00c0*/ 	.byte	0x02, 0x4c
        /*00c2*/ 	.byte	0x01
	.zero		1


	//----- nvinfo : EIATTR_MERCURY_ISA_VERSION
	.align		4
        /*00c4*/ 	.byte	0x03, 0x5f
        /*00c6*/ 	.short	0x0101


	//----- nvinfo : EIATTR_VRC_CTA_INIT_COUNT
	.align		4
        /*00c8*/ 	.byte	0x02, 0x4a
	.zero		1
	.zero		1


	//----- nvinfo : EIATTR_EXIT_INSTR_OFFSETS
	.align		4
        /*00cc*/ 	.byte	0x04, 0x1c
        /*00ce*/ 	.short	(.L_226 - .L_225)


	//   ....[0]....
.L_225:
        /*00d0*/ 	.word	0x00000070


	//   ....[1]....
        /*00d4*/ 	.word	0x00000120


	//   ....[2]....
        /*00d8*/ 	.word	0x00000610


	//----- nvinfo : EIATTR_CRS_STACK_SIZE
	.align		4
.L_226:
        /*00dc*/ 	.byte	0x04, 0x1e
        /*00de*/ 	.short	(.L_228 - .L_227)
.L_227:
        /*00e0*/ 	.word	0x00000000


	//----- nvinfo : EIATTR_CBANK_PARAM_SIZE
	.align		4
.L_228:
        /*00e4*/ 	.byte	0x03, 0x19
        /*00e6*/ 	.short	0x0050


	//----- nvinfo : EIATTR_PARAM_CBANK
	.align		4
        /*00e8*/ 	.byte	0x04, 0x0a
        /*00ea*/ 	.short	(.L_230 - .L_229)
	.align		4
.L_229:
        /*00ec*/ 	.word	index@(.nv.constant0._Z12propogateAddPiS_PjS_S_PViS_S_S_ii)
        /*00f0*/ 	.short	0x0380
        /*00f2*/ 	.short	0x0050


	//----- nvinfo : EIATTR_SW_WAR
	.align		4
.L_230:
        /*00f4*/ 	.byte	0x04, 0x36
        /*00f6*/ 	.short	(.L_232 - .L_231)
.L_231:
        /*00f8*/ 	.word	0x00000008
.L_232:


//--------------------- .nv.info._Z12propogateDelPiiPViS_S_PjiiS_S1_S_S_S_S_S2_i --------------------------
	.section	.nv.info._Z12propogateDelPiiPViS_S_PjiiS_S1_S_S_S_S_S2_i,"",@"SHT_CUDA_INFO"
	.sectionflags	@""
	.align	4


	//----- nvinfo : EIATTR_CUDA_API_VERSION
	.align		4
        /*0000*/ 	.byte	0x04, 0x37
        /*0002*/ 	.short	(.L_234 - .L_233)
.L_233:
        /*0004*/ 	.word	0x00000082


	//----- nvinfo : EIATTR_KPARAM_INFO
	.align		4
.L_234:
        /*0008*/ 	.byte	0x04, 0x17
        /*000a*/ 	.short	(.L_236 - .L_235)
.L_235:
        /*000c*/ 	.word	0x00000000
        /*0010*/ 	.short	0x000f
        /*0012*/ 	.short	0x0070
        /*0014*/ 	.byte	0x00, 0xf0, 0x11, 0x00


	//----- nvinfo : EIATTR_KPARAM_INFO
	.align		4
.L_236:
        /*0018*/ 	.byte	0x04, 0x17
        /*001a*/ 	.short	(.L_238 - .L_237)
.L_237:
        /*001c*/ 	.word	0x00000000
        /*0020*/ 	.short	0x000e
        /*0022*/ 	.short	0x0068
        /*0024*/ 	.byte	0x00, 0xf5, 0x21, 0x00


	//----- nvinfo : EIATTR_KPARAM_INFO
	.align		4
.L_238:
        /*0028*/ 	.byte	0x04, 0x17
        /*002a*/ 	.short	(.L_240 - .L_239)
.L_239:
        /*002c*/ 	.word	0x00000000
        /*0030*/ 	.short	0x000d
        /*0032*/ 	.short	0x0060
        /*0034*/ 	.byte	0x00, 0xf5, 0x21, 0x00


	//----- nvinfo : EIATTR_KPARAM_INFO
	.align		4
.L_240:
        /*0038*/ 	.byte	0x04, 0x17
        /*003a*/ 	.short	(.L_242 - .L_241)
.L_241:
        /*003c*/ 	.word	0x00000000
        /*0040*/ 	.short	0x000c
        /*0042*/ 	.short	0x0058
        /*0044*/ 	.byte	0x00, 0xf5, 0x21, 0x00


	//----- nvinfo : EIATTR_KPARAM_INFO
	.align		4
.L_242:
        /*0048*/ 	.byte	0x04, 0x17
        /*004a*/ 	.short	(.L_244 - .L_243)
.L_243:
        /*004c*/ 	.word	0x00000000
        /*0050*/ 	.short	0x000b
        /*0052*/ 	.short	0x0050
        /*0054*/ 	.byte	0x00, 0xf5, 0x21, 0x00


	//----- nvinfo : EIATTR_KPARAM_INFO
	.align		4
.L_244:
        /*0058*/ 	.byte	0x04, 0x17
        /*005a*/ 	.short	(.L_246 - .L_245)
.L_245:
        /*005c*/ 	.word	0x00000000
        /*0060*/ 	.short	0x000a
        /*0062*/ 	.short	0x0048
        /*0064*/ 	.byte	0x00, 0xf5, 0x21, 0x00


	//----- nvinfo : EIATTR_KPARAM_INFO
	.align		4
.L_246:
        /*0068*/ 	.byte	0x04, 0x17
        /*006a*/ 	.short	(.L_248 - .L_247)
.L_247:
        /*006c*/ 	.word	0x00000000
        /*0070*/ 	.short	0x0009
        /*0072*/ 	.short	0x0040
        /*0074*/ 	.byte	0x00, 0xf5, 0x21, 0x00


	//----- nvinfo : EIATTR_KPARAM_INFO
	.align		4
.L_248:
        /*0078*/ 	.byte	0x04, 0x17
        /*007a*/ 	.short	(.L_250 - .L_249)
.L_249:
        /*007c*/ 	.word	0x00000000
        /*0080*/ 	.short	0x0008
        /*0082*/ 	.short	0x0038
        /*0084*/ 	.byte	0x00, 0xf5, 0x21, 0x00


	//----- nvinfo : EIATTR_KPARAM_INFO
	.align		4
.L_250:
        /*0088*/ 	.byte	0x04, 0x17
        /*008a*/ 	.short	(.L_252 - .L_251)
.L_251:
        /*008c*/ 	.word	0x00000000
        /*0090*/ 	.short	0x0007
        /*0092*/ 	.short	0x0034
        /*0094*/ 	.byte	0x00, 0xf0, 0x11, 0x00


	//----- nvinfo : EIATTR_KPARAM_INFO
	.align		4
.L_252:
        /*0098*/ 	.byte	0x04, 0x17
        /*009a*/ 	.short	(.L_254 - .L_253)
.L_253:
        /*009c*/ 	.word	0x00000000
        /*00a0*/ 	.short	0x0006
        /*00a2*/ 	.short	0x0030
        /*00a4*/ 	.byte	0x00, 0xf0, 0x11, 0x00


	//----- nvinfo : EIATTR_KPARAM_INFO
	.align		4
.L_254:
        /*00a8*/ 	.byte	0x04, 0x17
        /*00aa*/ 	.short	(.L_256 - .L_255)
.L_255:
        /*00ac*/ 	.word	0x00000000
        /*00b0*/ 	.short	0x0005
        /*00b2*/ 	.short	0x0028
        /*00b4*/ 	.byte	0x00, 0xf5, 0x21, 0x00


	//----- nvinfo : EIATTR_KPARAM_INFO
	.align		4
.L_256:
        /*00b8*/ 	.byte	0x04, 0x17
        /*00ba*/ 	.short	(.L_258 - .L_257)
.L_257:
        /*00bc*/ 	.word	0x00000000
        /*00c0*/ 	.short	0x0004
        /*00c2*/ 	.short	0x0020
        /*00c4*/ 	.byte	0x00, 0xf5, 0x21, 0x00


	//----- nvinfo : EIATTR_KPARAM_INFO
	.align		4
.L_258:
        /*00c8*/ 	.byte	0x04, 0x17
        /*00ca*/ 	.short	(.L_260 - .L_259)
.L_259:
        /*00cc*/ 	.word	0x00000000
        /*00d0*/ 	.short	0x0003
        /*00d2*/ 	.short	0x0018
        /*00d4*/ 	.byte	0x00, 0xf5, 0x21, 0x00


	//----- nvinfo : EIATTR_KPARAM_INFO
	.align		4
.L_260:
        /*00d8*/ 	.byte	0x04, 0x17
        /*00da*/ 	.short	(.L_262 - .L_261)
.L_261:
        /*00dc*/ 	.word	0x00000000
        /*00e0*/ 	.short	0x0002
        /*00e2*/ 	.short	0x0010
        /*00e4*/ 	.byte	0x00, 0xf5, 0x21, 0x00


	//----- nvinfo : EIATTR_KPARAM_INFO
	.align		4
.L_262:
        /*00e8*/ 	.byte	0x04, 0x17
        /*00ea*/ 	.short	(.L_264 - .L_263)
.L_263:
        /*00ec*/ 	.word	0x00000000
        /*00f0*/ 	.short	0x0001
        /*00f2*/ 	.short	0x0008
        /*00f4*/ 	.byte	0x00, 0xf0, 0x11, 0x00


	//----- nvinfo : EIATTR_KPARAM_INFO
	.align		4
.L_264:
        /*00f8*/ 	.byte	0x04, 0x17
        /*00fa*/ 	.short	(.L_266 - .L_265)
.L_265:
        /*00fc*/ 	.word	0x00000000
        /*0100*/ 	.short	0x0000
        /*0102*/ 	.short	0x0000
        /*0104*/ 	.byte	0x00, 0xf5, 0x21, 0x00


	//----- nvinfo : EIATTR_SPARSE_MMA_MASK
	.align		4
.L_266:
        /*0108*/ 	.byte	0x03, 0x50
        /*010a*/ 	.short	0x0000


	//----- nvinfo : EIATTR_MAXREG_COUNT
	.align		4
        /*010c*/ 	.byte	0x03, 0x1b
        /*010e*/ 	.short	0x00ff


	//----- nvinfo : EIATTR_MERCURY_ISA_VERSION
	.align		4
        /*0110*/ 	.byte	0x03, 0x5f
        /*0112*/ 	.short	0x0101


	//----- nvinfo : EIATTR_VRC_CTA_INIT_COUNT
	.align		4
        /*0114*/ 	.byte	0x02, 0x4a
	.zero		1
	.zero		1


	//----- nvinfo : EIATTR_EXIT_INSTR_OFFSETS
	.align		4
        /*0118*/ 	.byte	0x04, 0x1c
        /*011a*/ 	.short	(.L_268 - .L_267)


	//   ....[0]....
.L_267:
        /*011c*/ 	.word	0x00000070


	//   ....[1]....
        /*0120*/ 	.word	0x00000960


	//   ....[2]....
        /*0124*/ 	.word	0x00000990


	//----- nvinfo : EIATTR_CRS_STACK_SIZE
	.align		4
.L_268:
        /*0128*/ 	.byte	0x04, 0x1e
        /*012a*/ 	.short	(.L_270 - .L_269)
.L_269:
        /*012c*/ 	.word	0x00000000


	//----- nvinfo : EIATTR_CBANK_PARAM_SIZE
	.align		4
.L_270:
        /*0130*/ 	.byte	0x03, 0x19
        /*0132*/ 	.short	0x0074


	//----- nvinfo : EIATTR_PARAM_CBANK
	.align		4
        /*0134*/ 	.byte	0x04, 0x0a
        /*0136*/ 	.short	(.L_272 - .L_271)
	.align		4
.L_271:
        /*0138*/ 	.word	index@(.nv.constant0._Z12propogateDelPiiPViS_S_PjiiS_S1_S_S_S_S_S2_i)
        /*013c*/ 	.short	0x0380
        /*013e*/ 	.short	0x0074


	//----- nvinfo : EIATTR_SW_WAR
	.align		4
.L_272:
        /*0140*/ 	.byte	0x04, 0x36
        /*0142*/ 	.short	(.L_274 - .L_273)
.L_273:
        /*0144*/ 	.word	0x00000008
.L_274:


//--------------------- .nv.info._Z8checkMINPiS_S_iii --------------------------
	.section	.nv.info._Z8checkMINPiS_S_iii,"",@"SHT_CUDA_INFO"
	.sectionflags	@""
	.align	4


	//----- nvinfo : EIATTR_CUDA_API_VERSION
	.align		4
        /*0000*/ 	.byte	0x04, 0x37
        /*0002*/ 	.short	(.L_276 - .L_275)
.L_275:
        /*0004*/ 	.word	0x00000082


	//----- nvinfo : EIATTR_KPARAM_INFO
	.align		4
.L_276:
        /*0008*/ 	.byte	0x04, 0x17
        /*000a*/ 	.short	(.L_278 - .L_277)
.L_277:
        /*000c*/ 	.word	0x00000000
        /*0010*/ 	.short	0x0005
        /*0012*/ 	.short	0x0020
        /*0014*/ 	.byte	0x00, 0xf0, 0x11, 0x00


	//----- nvinfo : EIATTR_KPARAM_INFO
	.align		4
.L_278:
        /*0018*/ 	.byte	0x04, 0x17
        /*001a*/ 	.short	(.L_280 - .L_279)
.L_279:
        /*001c*/ 	.word	0x00000000
        /*0020*/ 	.short	0x0004
        /*0022*/ 	.short	0x001c
        /*0024*/ 	.byte	0x00, 0xf0, 0x11, 0x00


	//----- nvinfo : EIATTR_KPARAM_INFO
	.align		4
.L_280:
        /*0028*/ 	.byte	0x04, 0x17
        /*002a*/ 	.short	(.L_282 - .L_281)
.L_281:
        /*002c*/ 	.word	0x00000000
        /*0030*/ 	.short	0x0003
        /*0032*/ 	.short	0x0018
        /*0034*/ 	.byte	0x00, 0xf0, 0x11, 0x00


	//----- nvinfo : EIATTR_KPARAM_INFO
	.align		4
.L_282:
        /*0038*/ 	.byte	0x04, 0x17
        /*003a*/ 	.short	(.L_284 - .L_283)
.L_283:
        /*003c*/ 	.word	0x00000000
        /*0040*/ 	.short	0x0002
        /*0042*/ 	.short	0x0010
        /*0044*/ 	.byte	0x00, 0xf5, 0x21, 0x00


	//----- nvinfo : EIATTR_KPARAM_INFO
	.align		4
.L_284:
        /*0048*/ 	.byte	0x04, 0x17
        /*004a*/ 	.short	(.L_286 - .L_285)
.L_285:
        /*004c*/ 	.word	0x00000000
        /*0050*/ 	.short	0x0001
        /*0052*/ 	.short	0x0008
        /*0054*/ 	.byte	0x00, 0xf5, 0x21, 0x00


	//----- nvinfo : EIATTR_KPARAM_INFO
	.align		4
.L_286:
        /*0058*/ 	.byte	0x04, 0x17
        /*005a*/ 	.short	(.L_288 - .L_287)
.L_287:
        /*005c*/ 	.word	0x00000000
        /*0060*/ 	.short	0x0000
        /*0062*/ 	.short	0x0000
        /*0064*/ 	.byte	0x00, 0xf5, 0x21, 0x00


	//----- nvinfo : EIATTR_SPARSE_MMA_MASK
	.align		4
.L_288:
        /*0068*/ 	.byte	0x03, 0x50
        /*006a*/ 	.short	0x0000


	//----- nvinfo : EIATTR_MAXREG_COUNT
	.align		4
        /*006c*/ 	.byte	0x03, 0x1b
        /*006e*/ 	.short	0x00ff


	//----- nvinfo : EIATTR_MERCURY_ISA_VERSION
	.align		4
        /*0070*/ 	.byte	0x03, 0x5f
        /*0072*/ 	.short	0x0101


	//----- nvinfo : EIATTR_VRC_CTA_INIT_COUNT
	.align		4
        /*0074*/ 	.byte	0x02, 0x4a
	.zero		1
	.zero		1


	//----- nvinfo : EIATTR_EXIT_INSTR_OFFSETS
	.align		4
        /*0078*/ 	.byte	0x04, 0x1c
        /*007a*/ 	.short	(.L_290 - .L_289)


	//   ....[0]....
.L_289:
        /*007c*/ 	.word	0x00000070


	//   ....[1]....
        /*0080*/ 	.word	0x000000d0


	//   ....[2]....
        /*0084*/ 	.word	0x00000320


	//   ....[3]....
        /*0088*/ 	.word	0x00000350


	//----- nvinfo : EIATTR_CBANK_PARAM_SIZE
	.align		4
.L_290:
        /*008c*/ 	.byte	0x03, 0x19
        /*008e*/ 	.short	0x0024


	//----- nvinfo : EIATTR_PARAM_CBANK
	.align		4
        /*0090*/ 	.byte	0x04, 0x0a
        /*0092*/ 	.short	(.L_292 - .L_291)
	.align		4
.L_291:
        /*0094*/ 	.word	index@(.nv.constant0._Z8checkMINPiS_S_iii)
        /*0098*/ 	.short	0x0380
        /*009a*/ 	.short	0x0024


	//----- nvinfo : EIATTR_SW_WAR
	.align		4
.L_292:
        /*009c*/ 	.byte	0x04, 0x36
        /*009e*/ 	.short	(.L_294 - .L_293)
.L_293:
        /*00a0*/ 	.word	0x00000008
.L_294:


//--------------------- .nv.info._Z8insertPQPiS_S_S_iiS_ --------------------------
	.section	.nv.info._Z8insertPQPiS_S_S_iiS_,"",@"SHT_CUDA_INFO"
	.sectionflags	@""
	.align	4


	//----- nvinfo : EIATTR_CUDA_API_VERSION
	.align		4
        /*0000*/ 	.byte	0x04, 0x37
        /*0002*/ 	.short	(.L_296 - .L_295)
.L_295:
        /*0004*/ 	.word	0x00000082


	//----- nvinfo : EIATTR_KPARAM_INFO
	.align		4
.L_296:
        /*0008*/ 	.byte	0x04, 0x17
        /*000a*/ 	.short	(.L_298 - .L_297)
.L_297:
        /*000c*/ 	.word	0x00000000
        /*0010*/ 	.short	0x0006
        /*0012*/ 	.short	0x0028
        /*0014*/ 	.byte	0x00, 0xf5, 0x21, 0x00


	//----- nvinfo : EIATTR_KPARAM_INFO
	.align		4
.L_298:
        /*0018*/ 	.byte	0x04, 0x17
        /*001a*/ 	.short	(.L_300 - .L_299)
.L_299:
        /*001c*/ 	.word	0x00000000
        /*0020*/ 	.short	0x0005
        /*0022*/ 	.short	0x0024
        /*0024*/ 	.byte	0x00, 0xf0, 0x11, 0x00


	//----- nvinfo : EIATTR_KPARAM_INFO
	.align		4
.L_300:
        /*0028*/ 	.byte	0x04, 0x17
        /*002a*/ 	.short	(.L_302 - .L_301)
.L_301:
        /*002c*/ 	.word	0x00000000
        /*0030*/ 	.short	0x0004
        /*0032*/ 	.short	0x0020
        /*0034*/ 	.byte	0x00, 0xf0, 0x11, 0x00


	//----- nvinfo : EIATTR_KPARAM_INFO
	.align		4
.L_302:
        /*0038*/ 	.byte	0x04, 0x17
        /*003a*/ 	.short	(.L_304 - .L_303)
.L_303:
        /*003c*/ 	.word	0x00000000
        /*0040*/ 	.short	0x0003
        /*0042*/ 	.short	0x0018
        /*0044*/ 	.byte	0x00, 0xf5, 0x21, 0x00


	//----- nvinfo : EIATTR_KPARAM_INFO
	.align		4
.L_304:
        /*0048*/ 	.byte	0x04, 0x17
        /*004a*/ 	.short	(.L_306 - .L_305)
.L_305:
        /*004c*/ 	.word	0x00000000
        /*0050*/ 	.short	0x0002
        /*0052*/ 	.short	0x0010
        /*0054*/ 	.byte	0x00, 0xf5, 0x21, 0x00


	//----- nvinfo : EIATTR_KPARAM_INFO
	.align		4
.L_306:
        /*0058*/ 	.byte	0x04, 0x17
        /*005a*/ 	.short	(.L_308 - .L_307)
.L_307:
        /*005c*/ 	.word	0x00000000
        /*0060*/ 	.short	0x0001
        /*0062*/ 	.short	0x0008
        /*0064*/ 	.byte	0x00, 0xf5, 0x21, 0x00


	//----- nvinfo : EIATTR_KPARAM_INFO
	.align		4
.L_308:
        /*0068*/ 	.byte	0x04, 0x17
        /*006a*/ 	.short	(.L_310 - .L_309)
.L_309:
        /*006c*/ 	.word	0x00000000
        /*0070*/ 	.short	0x0000
        /*0072*/ 	.short	0x0000
        /*0074*/ 	.byte	0x00, 0xf5, 0x21, 0x00


	//----- nvinfo : EIATTR_SPARSE_MMA_MASK
	.align		4
.L_310:
        /*0078*/ 	.byte	0x03, 0x50
        /*007a*/ 	.short	0x0000


	//----- nvinfo : EIATTR_MAXREG_COUNT
	.align		4
        /*007c*/ 	.byte	0x03, 0x1b
        /*007e*/ 	.short	0x00ff


	//----- nvinfo : EIATTR_MERCURY_ISA_VERSION
	.align		4
        /*0080*/ 	.byte	0x03, 0x5f
        /*0082*/ 	.short	0x0101


	//----- nvinfo : EIATTR_VRC_CTA_INIT_COUNT
	.align		4
        /*0084*/ 	.byte	0x02, 0x4a
	.zero		1
	.zero		1


	//----- nvinfo : EIATTR_EXIT_INSTR_OFFSETS
	.align		4
        /*0088*/ 	.byte	0x04, 0x1c
        /*008a*/ 	.short	(.L_312 - .L_311)


	//   ....[0]....
.L_311:
        /*008c*/ 	.word	0x00000070


	//   ....[1]....
        /*0090*/ 	.word	0x000001f0


	//   ....[2]....
        /*0094*/ 	.word	0x00000610


	//----- nvinfo : EIATTR_CRS_STACK_SIZE
	.align		4
.L_312:
        /*0098*/ 	.byte	0x04, 0x1e
        /*009a*/ 	.short	(.L_314 - .L_313)
.L_313:
        /*009c*/ 	.word	0x00000000


	//----- nvinfo : EIATTR_CBANK_PARAM_SIZE
	.align		4
.L_314:
        /*00a0*/ 	.byte	0x03, 0x19
        /*00a2*/ 	.short	0x0030


	//----- nvinfo : EIATTR_PARAM_CBANK
	.align		4
        /*00a4*/ 	.byte	0x04, 0x0a
        /*00a6*/ 	.short	(.L_316 - .L_315)
	.align		4
.L_315:
        /*00a8*/ 	.word	index@(.nv.constant0._Z8insertPQPiS_S_S_iiS_)
        /*00ac*/ 	.short	0x0380
        /*00ae*/ 	.short	0x0030


	//----- nvinfo : EIATTR_SW_WAR
	.align		4
.L_316:
        /*00b0*/ 	.byte	0x04, 0x36
        /*00b2*/ 	.short	(.L_318 - .L_317)
.L_317:
        /*00b4*/ 	.word	0x00000008
.L_318:


//--------------------- .nv.info._Z5setNVPiS_S_i  --------------------------
	.section	.nv.info._Z5setNVPiS_S_i,"",@"SHT_CUDA_INFO"
	.sectionflags	@""
	.align	4


	//----- nvinfo : EIATTR_CUDA_API_VERSION
	.align		4
        /*0000*/ 	.byte	0x04, 0x37
        /*0002*/ 	.short	(.L_320 - .L_319)
.L_319:
        /*0004*/ 	.word	0x00000082


	//----- nvinfo : EIATTR_KPARAM_INFO
	.align		4
.L_320:
        /*0008*/ 	.byte	0x04, 0x17
        /*000a*/ 	.short	(.L_322 - .L_321)
.L_321:
        /*000c*/ 	.word	0x00000000
        /*0010*/ 	.short	0x0003
        /*0012*/ 	.short	0x0018
        /*0014*/ 	.byte	0x00, 0xf0, 0x11, 0x00


	//----- nvinfo : EIATTR_KPARAM_INFO
	.align		4
.L_322:
        /*0018*/ 	.byte	0x04, 0x17
        /*001a*/ 	.short	(.L_324 - .L_323)
.L_323:
        /*001c*/ 	.word	0x00000000
        /*0020*/ 	.short	0x0002
        /*0022*/ 	.short	0x0010
        /*0024*/ 	.byte	0x00, 0xf5, 0x21, 0x00


	//----- nvinfo : EIATTR_KPARAM_INFO
	.align		4
.L_324:
        /*0028*/ 	.byte	0x04, 0x17
        /*002a*/ 	.short	(.L_326 - .L_325)
.L_325:
        /*002c*/ 	.word	0x00000000
        /*0030*/ 	.short	0x0001
        /*0032*/ 	.short	0x0008
        /*0034*/ 	.byte	0x00, 0xf5, 0x21, 0x00


	//----- nvinfo : EIATTR_KPARAM_INFO
	.align		4
.L_326:
        /*0038*/ 	.byte	0x04, 0x17
        /*003a*/ 	.short	(.L_328 - .L_327)
.L_327:
        /*003c*/ 	.word	0x00000000
        /*0040*/ 	.short	0x0000
        /*0042*/ 	.short	0x0000
        /*0044*/ 	.byte	0x00, 0xf5, 0x21, 0x00


	//----- nvinfo : EIATTR_SPARSE_MMA_MASK
	.align		4
.L_328:
        /*0048*/ 	.byte	0x03, 0x50
        /*004a*/ 	.short	0x0000


	//----- nvinfo : EIATTR_MAXREG_COUNT
	.align		4
        /*004c*/ 	.byte	0x03, 0x1b
        /*004e*/ 	.short	0x00ff


	//----- nvinfo : EIATTR_MERCURY_ISA_VERSION
	.align		4
        /*0050*/ 	.byte	0x03, 0x5f
        /*0052*/ 	.short	0x0101


	//----- nvinfo : EIATTR_INT_WARP_WIDE_INSTR_OFFSETS
	.align		4
        /*0054*/ 	.byte	0x04, 0x31
        /*0056*/ 	.short	(.L_330 - .L_329)


	//   ....[0]....
.L_329:
        /*0058*/ 	.word	0x000000f0


	//   ....[1]....
        /*005c*/ 	.word	0x00000190


	//----- nvinfo : EIATTR_VRC_CTA_INIT_COUNT
	.align		4
.L_330:
        /*0060*/ 	.byte	0x02, 0x4a
	.zero		1
	.zero		1


	//----- nvinfo : EIATTR_EXIT_INSTR_OFFSETS
	.align		4
        /*0064*/ 	.byte	0x04, 0x1c
        /*0066*/ 	.short	(.L_332 - .L_331)


	//   ....[0]....
.L_331:
        /*0068*/ 	.word	0x00000070


	//   ....[1]....
        /*006c*/ 	.word	0x000000d0


	//   ....[2]....
        /*0070*/ 	.word	0x000001d0


	//----- nvinfo : EIATTR_CBANK_PARAM_SIZE
	.align		4
.L_332:
        /*0074*/ 	.byte	0x03, 0x19
        /*0076*/ 	.short	0x001c


	//----- nvinfo : EIATTR_PARAM_CBANK
	.align		4
        /*0078*/ 	.byte	0x04, 0x0a
        /*007a*/ 	.short	(.L_334 - .L_333)
	.align		4
.L_333:
        /*007c*/ 	.word	index@(.nv.constant0._Z5setNVPiS_S_i)
        /*0080*/ 	.short	0x0380
        /*0082*/ 	.short	0x001c


	//----- nvinfo : EIATTR_SW_WAR
	.align		4
.L_334:
        /*0084*/ 	.byte	0x04, 0x36
        /*0086*/ 	.short	(.L_336 - .L_335)
.L_335:
        /*0088*/ 	.word	0x00000008
.L_336:


//--------------------- .nv.info._Z10keepHeapPQPiS_ii --------------------------
	.section	.nv.info._Z10keepHeapPQPiS_ii,"",@"SHT_CUDA_INFO"
	.sectionflags	@""
	.align	4


	//----- nvinfo : EIATTR_CUDA_API_VERSION
	.align		4
        /*0000*/ 	.byte	0x04, 0x37
        /*0002*/ 	.short	(.L_338 - .L_337)
.L_337:
        /*0004*/ 	.word	0x00000082


	//----- nvinfo : EIATTR_KPARAM_INFO
	.align		4
.L_338:
        /*0008*/ 	.byte	0x04, 0x17
        /*000a*/ 	.short	(.L_340 - .L_339)
.L_339:
        /*000c*/ 	.word	0x00000000
        /*0010*/ 	.short	0x0003
        /*0012*/ 	.short	0x0014
        /*0014*/ 	.byte	0x00, 0xf0, 0x11, 0x00


	//----- nvinfo : EIATTR_KPARAM_INFO
	.align		4
.L_340:
        /*0018*/ 	.byte	0x04, 0x17
        /*001a*/ 	.short	(.L_342 - .L_341)
.L_341:
        /*001c*/ 	.word	0x00000000
        /*0020*/ 	.short	0x0002
        /*0022*/ 	.short	0x0010
        /*0024*/ 	.byte	0x00, 0xf0, 0x11, 0x00


	//----- nvinfo : EIATTR_KPARAM_INFO
	.align		4
.L_342:
        /*0028*/ 	.byte	0x04, 0x17
        /*002a*/ 	.short	(.L_344 - .L_343)
.L_343:
        /*002c*/ 	.word	0x00000000
        /*0030*/ 	.short	0x0001
        /*0032*/ 	.short	0x0008
        /*0034*/ 	.byte	0x00, 0xf5, 0x21, 0x00


	//----- nvinfo : EIATTR_KPARAM_INFO
	.align		4
.L_344:
        /*0038*/ 	.byte	0x04, 0x17
        /*003a*/ 	.short	(.L_346 - .L_345)
.L_345:
        /*003c*/ 	.word	0x00000000
        /*0040*/ 	.short	0x0000
        /*0042*/ 	.short	0x0000
        /*0044*/ 	.byte	0x00, 0xf5, 0x21, 0x00


	//----- nvinfo : EIATTR_SPARSE_MMA_MASK
	.align		4
.L_346:
        /*0048*/ 	.byte	0x03, 0x50
        /*004a*/ 	.short	0x0000


	//----- nvinfo : EIATTR_MAXREG_COUNT
	.align		4
        /*004c*/ 	.byte	0x03, 0x1b
        /*004e*/ 	.short	0x00ff


	//----- nvinfo : EIATTR_MERCURY_ISA_VERSION
	.align		4
        /*0050*/ 	.byte	0x03, 0x5f
        /*0052*/ 	.short	0x0101


	//----- nvinfo : EIATTR_VRC_CTA_INIT_COUNT
	.align		4
        /*0054*/ 	.byte	0x02, 0x4a
	.zero		1
	.zero		1


	//----- nvinfo : EIATTR_EXIT_INSTR_OFFSETS
	.align		4
        /*0058*/ 	.byte	0x04, 0x1c
        /*005a*/ 	.short	(.L_348 - .L_347)


	//   ....[0]....
.L_347:
        /*005c*/ 	.word	0x00000070


	//   ....[1]....
        /*0060*/ 	.word	0x000000d0


	//   ....[2]....
        /*0064*/ 	.word	0x000008a0


	//----- nvinfo : EIATTR_CRS_STACK_SIZE
	.align		4
.L_348:
        /*0068*/ 	.byte	0x04, 0x1e
        /*006a*/ 	.short	(.L_350 - .L_349)
.L_349:
        /*006c*/ 	.word	0x00000000


	//----- nvinfo : EIATTR_CBANK_PARAM_SIZE
	.align		4
.L_350:
        /*0070*/ 	.byte	0x03, 0x19
        /*0072*/ 	.short	0x0018


	//----- nvinfo : EIATTR_PARAM_CBANK
	.align		4
        /*0074*/ 	.byte	0x04, 0x0a
        /*0076*/ 	.short	(.L_352 - .L_351)
	.align		4
.L_351:
        /*0078*/ 	.word	index@(.nv.constant0._Z10keepHeapPQPiS_ii)
        /*007c*/ 	.short	0x0380
        /*007e*/ 	.short	0x0018


	//----- nvinfo : EIATTR_SW_WAR
	.align		4
.L_352:
        /*0080*/ 	.byte	0x04, 0x36
        /*0082*/ 	.short	(.L_354 - .L_353)
.L_353:
        /*0084*/ 	.word	0x00000008
.L_354:


//--------------------- .nv.info._Z13A_star_expandPiS_PjS_S_PViS_S_S_S_S_iiiiS_S_iS_S_S0_i --------------------------
	.section	.nv.info._Z13A_star_expandPiS_PjS_S_PViS_S_S_S_S_iiiiS_S_iS_S_S0_i,"",@"SHT_CUDA_INFO"
	.sectionflags	@""
	.align	4


	//----- nvinfo : EIATTR_CUDA_API_VERSION
	.align		4
        /*0000*/ 	.byte	0x04, 0x37
        /*0002*/ 	.short	(.L_356 - .L_355)
.L_355:
        /*0004*/ 	.word	0x00000082


	//----- nvinfo : EIATTR_KPARAM_INFO
	.align		4
.L_356:
        /*0008*/ 	.byte	0x04, 0x17
        /*000a*/ 	.short	(.L_358 - .L_357)
.L_357:
        /*000c*/ 	.word	0x00000000
        /*0010*/ 	.short	0x0015
        /*0012*/ 	.short	0x0098
        /*0014*/ 	.byte	0x00, 0xf0, 0x11, 0x00


	//----- nvinfo : EIATTR_KPARAM_INFO
	.align		4
.L_358:
        /*0018*/ 	.byte	0x04, 0x17
        /*001a*/ 	.short	(.L_360 - .L_359)
.L_359:
        /*001c*/ 	.word	0x00000000
        /*0020*/ 	.short	0x0014
        /*0022*/ 	.short	0x0090
        /*0024*/ 	.byte	0x00, 0xf5, 0x21, 0x00


	//----- nvinfo : EIATTR_KPARAM_INFO
	.align		4
.L_360:
        /*0028*/ 	.byte	0x04, 0x17
        /*002a*/ 	.short	(.L_362 - .L_361)
.L_361:
        /*002c*/ 	.word	0x00000000
        /*0030*/ 	.short	0x0013
        /*0032*/ 	.short	0x0088
        /*0034*/ 	.byte	0x00, 0xf5, 0x21, 0x00


	//----- nvinfo : EIATTR_KPARAM_INFO
	.align		4
.L_362:
        /*0038*/ 	.byte	0x04, 0x17
        /*003a*/ 	.short	(.L_364 - .L_363)
.L_363:
        /*003c*/ 	.word	0x00000000
        /*0040*/ 	.short	0x0012
        /*0042*/ 	.short	0x0080
        /*0044*/ 	.byte	0x00, 0xf5, 0x21, 0x00


	//----- nvinfo : EIATTR_KPARAM_INFO
	.align		4
.L_364:
        /*0048*/ 	.byte	0x04, 0x17
        /*004a*/ 	.short	(.L_366 - .L_365)
.L_365:
        /*004c*/ 	.word	0x00000000
        /*0050*/ 	.short	0x0011
        /*0052*/ 	.short	0x0078
        /*0054*/ 	.byte	0x00, 0xf0, 0x11, 0x00


	//----- nvinfo : EIATTR_KPARAM_INFO
	.align		4
.L_366:
        /*0058*/ 	.byte	0x04, 0x17
        /*005a*/ 	.short	(.L_368 - .L_367)
.L_367:
        /*005c*/ 	.word	0x00000000
        /*0060*/ 	.short	0x0010
        /*0062*/ 	.short	0x0070
        /*0064*/ 	.byte	0x00, 0xf5, 0x21, 0x00


	//----- nvinfo : EIATTR_KPARAM_INFO
	.align		4
.L_368:
        /*0068*/ 	.byte	0x04, 0x17
        /*006a*/ 	.short	(.L_370 - .L_369)
.L_369:
        /*006c*/ 	.word	0x00000000
        /*0070*/ 	.short	0x000f
        /*0072*/ 	.short	0x0068
        /*0074*/ 	.byte	0x00, 0xf5, 0x21, 0x00


	//----- nvinfo : EIATTR_KPARAM_INFO
	.align		4
.L_370:
        /*0078*/ 	.byte	0x04, 0x17
        /*007a*/ 	.short	(.L_372 - .L_371)
.L_371:
        /*007c*/ 	.word	0x00000000
        /*0080*/ 	.short	0x000e
        /*0082*/ 	.short	0x0064
        /*0084*/ 	.byte	0x00, 0xf0, 0x11, 0x00


	//----- nvinfo : EIATTR_KPARAM_INFO
	.align		4
.L_372:
        /*0088*/ 	.byte	0x04, 0x17
        /*008a*/ 	.short	(.L_374 - .L_373)
.L_373:
        /*008c*/ 	.word	0x00000000
        /*0090*/ 	.short	0x000d
        /*0092*/ 	.short	0x0060
        /*0094*/ 	.byte	0x00, 0xf0, 0x11, 0x00


	//----- nvinfo : EIATTR_KPARAM_INFO
	.align		4
.L_374:
        /*0098*/ 	.byte	0x04, 0x17
        /*009a*/ 	.short	(.L_376 - .L_375)
.L_375:
        /*009c*/ 	.word	0x00000000
        /*00a0*/ 	.short	0x000c
        /*00a2*/ 	.short	0x005c
        /*00a4*/ 	.byte	0x00, 0xf0, 0x11, 0x00


	//----- nvinfo : EIATTR_KPARAM_INFO
	.align		4
.L_376:
        /*00a8*/ 	.byte	0x04, 0x17
        /*00aa*/ 	.short	(.L_378 - .L_377)
.L_377:
        /*00ac*/ 	.word	0x00000000
        /*00b0*/ 	.short	0x000b
        /*00b2*/ 	.short	0x0058
        /*00b4*/ 	.byte	0x00, 0xf0, 0x11, 0x00


	//----- nvinfo : EIATTR_KPARAM_INFO
	.align		4
.L_378:
        /*00b8*/ 	.byte	0x04, 0x17
        /*00ba*/ 	.short	(.L_380 - .L_379)
.L_379:
        /*00bc*/ 	.word	0x00000000
        /*00c0*/ 	.short	0x000a
        /*00c2*/ 	.short	0x0050
        /*00c4*/ 	.byte	0x00, 0xf5, 0x21, 0x00


	//----- nvinfo : EIATTR_KPARAM_INFO
	.align		4
.L_380:
        /*00c8*/ 	.byte	0x04, 0x17
        /*00ca*/ 	.short	(.L_382 - .L_381)
.L_381:
        /*00cc*/ 	.word	0x00000000
        /*00d0*/ 	.short	0x0009
        /*00d2*/ 	.short	0x0048
        /*00d4*/ 	.byte	0x00, 0xf5, 0x21, 0x00


	//----- nvinfo : EIATTR_KPARAM_INFO
	.align		4
.L_382:
        /*00d8*/ 	.byte	0x04, 0x17
        /*00da*/ 	.short	(.L_384 - .L_383)
.L_383:
        /*00dc*/ 	.word	0x00000000
        /*00e0*/ 	.short	0x0008
        /*00e2*/ 	.short	0x0040
        /*00e4*/ 	.byte	0x00, 0xf5, 0x21, 0x00


	//----- nvinfo : EIATTR_KPARAM_INFO
	.align		4
.L_384:
        /*00e8*/ 	.byte	0x04, 0x17
        /*00ea*/ 	.short	(.L_386 - .L_385)
.L_385:
        /*00ec*/ 	.word	0x00000000
        /*00f0*/ 	.short	0x0007
        /*00f2*/ 	.short	0x0038
        /*00f4*/ 	.byte	0x00, 0xf5, 0x21, 0x00


	//----- nvinfo : EIATTR_KPARAM_INFO
	.align		4
.L_386:
        /*00f8*/ 	.byte	0x04, 0x17
        /*00fa*/ 	.short	(.L_388 - .L_387)
.L_387:
        /*00fc*/ 	.word	0x00000000
        /*0100*/ 	.short	0x0006
        /*0102*/ 	.short	0x0030
        /*0104*/ 	.byte	0x00, 0xf5, 0x21, 0x00


	//----- nvinfo : EIATTR_KPARAM_INFO
	.align		4
.L_388:
        /*0108*/ 	.byte	0x04, 0x17
        /*010a*/ 	.short	(.L_390 - .L_389)
.L_389:
        /*010c*/ 	.word	0x00000000
        /*0110*/ 	.short	0x0005
        /*0112*/ 	.short	0x0028
        /*0114*/ 	.byte	0x00, 0xf5, 0x21, 0x00


	//----- nvinfo : EIATTR_KPARAM_INFO
	.align		4
.L_390:
        /*0118*/ 	.byte	0x04, 0x17
        /*011a*/ 	.short	(.L_392 - .L_391)
.L_391:
        /*011c*/ 	.word	0x00000000
        /*0120*/ 	.short	0x0004
        /*0122*/ 	.short	0x0020
        /*0124*/ 	.byte	0x00, 0xf5, 0x21, 0x00


	//----- nvinfo : EIATTR_KPARAM_INFO
	.align		4
.L_392:
        /*0128*/ 	.byte	0x04, 0x17
        /*012a*/ 	.short	(.L_394 - .L_393)
.L_393:
        /*012c*/ 	.word	0x00000000
        /*0130*/ 	.short	0x0003
        /*0132*/ 	.short	0x0018
        /*0134*/ 	.byte	0x00, 0xf5, 0x21, 0x00


	//----- nvinfo : EIATTR_KPARAM_INFO
	.align		4
.L_394:
        /*0138*/ 	.byte	0x04, 0x17
        /*013a*/ 	.short	(.L_396 - .L_395)
.L_395:
        /*013c*/ 	.word	0x00000000
        /*0140*/ 	.short	0x0002
        /*0142*/ 	.short	0x0010
        /*0144*/ 	.byte	0x00, 0xf5, 0x21, 0x00


	//----- nvinfo : EIATTR_KPARAM_INFO
	.align		4
.L_396:
        /*0148*/ 	.byte	0x04, 0x17
        /*014a*/ 	.short	(.L_398 - .L_397)
.L_397:
        /*014c*/ 	.word	0x00000000
        /*0150*/ 	.short	0x0001
        /*0152*/ 	.short	0x0008
        /*0154*/ 	.byte	0x00, 0xf5, 0x21, 0x00


	//----- nvinfo : EIATTR_KPARAM_INFO
	.align		4
.L_398:
        /*0158*/ 	.byte	0x04, 0x17
        /*015a*/ 	.short	(.L_400 - .L_399)
.L_399:
        /*015c*/ 	.word	0x00000000
        /*0160*/ 	.short	0x0000
        /*0162*/ 	.short	0x0000
        /*0164*/ 	.byte	0x00, 0xf5, 0x21, 0x00


	//----- nvinfo : EIATTR_SPARSE_MMA_MASK
	.align		4
.L_400:
        /*0168*/ 	.byte	0x03, 0x50
        /*016a*/ 	.short	0x0000


	//----- nvinfo : EIATTR_MAXREG_COUNT
	.align		4
        /*016c*/ 	.byte	0x03, 0x1b
        /*016e*/ 	.short	0x00ff


	//----- nvinfo : EIATTR_NUM_BARRIERS
	.align		4
        /*0170*/ 	.byte	0x02, 0x4c
        /*0172*/ 	.byte	0x01
	.zero		1


	//----- nvinfo : EIATTR_MERCURY_ISA_VERSION
	.align		4
        /*0174*/ 	.byte	0x03, 0x5f
        /*0176*/ 	.short	0x0101


	//----- nvinfo : EIATTR_INT_WARP_WIDE_INSTR_OFFSETS
	.align		4
        /*0178*/ 	.byte	0x04, 0x31
        /*017a*/ 	.short	(.L_402 - .L_401)


	//   ....[0]....
.L_401:
        /*017c*/ 	.word	0x00000180


	//   ....[1]....
        /*0180*/ 	.word	0x000001a0


	//----- nvinfo : EIATTR_VRC_CTA_INIT_COUNT
	.align		4
.L_402:
        /*0184*/ 	.byte	0x02, 0x4a
	.zero		1
	.zero		1


	//----- nvinfo : EIATTR_EXIT_INSTR_OFFSETS
	.align		4
        /*0188*/ 	.byte	0x04, 0x1c
        /*018a*/ 	.short	(.L_404 - .L_403)


	//   ....[0]....
.L_403:
        /*018c*/ 	.word	0x00000090


	//   ....[1]....
        /*0190*/ 	.word	0x000006b0


	//   ....[2]....
        /*0194*/ 	.word	0x00000720


	//   ....[3]....
        /*0198*/ 	.word	0x00000ae0


	//----- nvinfo : EIATTR_CRS_STACK_SIZE
	.align		4
.L_404:
        /*019c*/ 	.byte	0x04, 0x1e
        /*019e*/ 	.short	(.L_406 - .L_405)
.L_405:
        /*01a0*/ 	.word	0x00000000


	//----- nvinfo : EIATTR_CBANK_PARAM_SIZE
	.align		4
.L_406:
        /*01a4*/ 	.byte	0x03, 0x19
        /*01a6*/ 	.short	0x009c


	//----- nvinfo : EIATTR_PARAM_CBANK
	.align		4
        /*01a8*/ 	.byte	0x04, 0x0a
        /*01aa*/ 	.short	(.L_408 - .L_407)
	.align		4
.L_407:
        /*01ac*/ 	.word	index@(.nv.constant0._Z13A_star_expandPiS_PjS_S_PViS_S_S_S_S_iiiiS_S_iS_S_S0_i)
        /*01b0*/ 	.short	0x0380
        /*01b2*/ 	.short	0x009c


	//----- nvinfo : EIATTR_SW_WAR
	.align		4
.L_408:
        /*01b4*/ 	.byte	0x04, 0x36
        /*01b6*/ 	.short	(.L_410 - .L_409)
.L_409:
        /*01b8*/ 	.word	0x00000008
.L_410:


//--------------------- .nv.info._Z10extractMinPiS_S_S_S_ii --------------------------
	.section	.nv.info._Z10extractMinPiS_S_S_S_ii,"",@"SHT_CUDA_INFO"
	.sectionflags	@""
	.align	4


	//----- nvinfo : EIATTR_CUDA_API_VERSION
	.align		4
        /*0000*/ 	.byte	0x04, 0x37
        /*0002*/ 	.short	(.L_412 - .L_411)
.L_411:
        /*0004*/ 	.word	0x00000082


	//----- nvinfo : EIATTR_KPARAM_INFO
	.align		4
.L_412:
        /*0008*/ 	.byte	0x04, 0x17
        /*000a*/ 	.short	(.L_414 - .L_413)
.L_413:
        /*000c*/ 	.word	0x00000000
        /*0010*/ 	.short	0x0006
        /*0012*/ 	.short	0x002c
        /*0014*/ 	.byte	0x00, 0xf0, 0x11, 0x00


	//----- nvinfo : EIATTR_KPARAM_INFO
	.align		4
.L_414:
        /*0018*/ 	.byte	0x04, 0x17
        /*001a*/ 	.short	(.L_416 - .L_415)
.L_415:
        /*001c*/ 	.word	0x00000000
        /*0020*/ 	.short	0x0005
        /*0022*/ 	.short	0x0028
        /*0024*/ 	.byte	0x00, 0xf0, 0x11, 0x00


	//----- nvinfo : EIATTR_KPARAM_INFO
	.align		4
.L_416:
        /*0028*/ 	.byte	0x04, 0x17
        /*002a*/ 	.short	(.L_418 - .L_417)
.L_417:
        /*002c*/ 	.word	0x00000000
        /*0030*/ 	.short	0x0004
        /*0032*/ 	.short	0x0020
        /*0034*/ 	.byte	0x00, 0xf5, 0x21, 0x00


	//----- nvinfo : EIATTR_KPARAM_INFO
	.align		4
.L_418:
        /*0038*/ 	.byte	0x04, 0x17
        /*003a*/ 	.short	(.L_420 - .L_419)
.L_419:
        /*003c*/ 	.word	0x00000000
        /*0040*/ 	.short	0x0003
        /*0042*/ 	.short	0x0018
        /*0044*/ 	.byte	0x00, 0xf5, 0x21, 0x00


	//----- nvinfo : EIATTR_KPARAM_INFO
	.align		4
.L_420:
        /*0048*/ 	.byte	0x04, 0x17
        /*004a*/ 	.short	(.L_422 - .L_421)
.L_421:
        /*004c*/ 	.word	0x00000000
        /*0050*/ 	.short	0x0002
        /*0052*/ 	.short	0x0010
        /*0054*/ 	.byte	0x00, 0xf5, 0x21, 0x00


	//----- nvinfo : EIATTR_KPARAM_INFO
	.align		4
.L_422:
        /*0058*/ 	.byte	0x04, 0x17
        /*005a*/ 	.short	(.L_424 - .L_423)
.L_423:
        /*005c*/ 	.word	0x00000000
        /*0060*/ 	.short	0x0001
        /*0062*/ 	.short	0x0008
        /*0064*/ 	.byte	0x00, 0xf5, 0x21, 0x00


	//----- nvinfo : EIATTR_KPARAM_INFO
	.align		4
.L_424:
        /*0068*/ 	.byte	0x04, 0x17
        /*006a*/ 	.short	(.L_426 - .L_425)
.L_425:
        /*006c*/ 	.word	0x00000000
        /*0070*/ 	.short	0x0000
        /*0072*/ 	.short	0x0000
        /*0074*/ 	.byte	0x00, 0xf5, 0x21, 0x00


	//----- nvinfo : EIATTR_SPARSE_MMA_MASK
	.align		4
.L_426:
        /*0078*/ 	.byte	0x03, 0x50
        /*007a*/ 	.short	0x0000


	//----- nvinfo : EIATTR_MAXREG_COUNT
	.align		4
        /*007c*/ 	.byte	0x03, 0x1b
        /*007e*/ 	.short	0x00ff


	//----- nvinfo : EIATTR_MERCURY_ISA_VERSION
	.align		4
        /*0080*/ 	.byte	0x03, 0x5f
        /*0082*/ 	.short	0x0101


	//----- nvinfo : EIATTR_INT_WARP_WIDE_INSTR_OFFSETS
	.align		4
        /*0084*/ 	.byte	0x04, 0x31
        /*0086*/ 	.short	(.L_428 - .L_427)


	//   ....[0]....
.L_427:
        /*0088*/ 	.word	0x000008a0


	//   ....[1]....
        /*008c*/ 	.word	0x00000980


	//----- nvinfo : EIATTR_VRC_CTA_INIT_COUNT
	.align		4
.L_428:
        /*0090*/ 	.byte	0x02, 0x4a
	.zero		1
	.zero		1


	//----- nvinfo : EIATTR_EXIT_INSTR_OFFSETS
	.align		4
        /*0094*/ 	.byte	0x04, 0x1c
        /*0096*/ 	.short	(.L_430 - .L_429)


	//   ....[0]....
.L_429:
        /*0098*/ 	.word	0x00000070


	//   ....[1]....
        /*009c*/ 	.word	0x000000d0


	//   ....[2]....
        /*00a0*/ 	.word	0x000009c0


	//----- nvinfo : EIATTR_CRS_STACK_SIZE
	.align		4
.L_430:
        /*00a4*/ 	.byte	0x04, 0x1e
        /*00a6*/ 	.short	(.L_432 - .L_431)
.L_431:
        /*00a8*/ 	.word	0x00000000


	//----- nvinfo : EIATTR_CBANK_PARAM_SIZE
	.align		4
.L_432:
        /*00ac*/ 	.byte	0x03, 0x19
        /*00ae*/ 	.short	0x0030


	//----- nvinfo : EIATTR_PARAM_CBANK
	.align		4
        /*00b0*/ 	.byte	0x04, 0x0a
        /*00b2*/ 	.short	(.L_434 - .L_433)
	.align		4
.L_433:
        /*00b4*/ 	.word	index@(.nv.constant0._Z10extractMinPiS_S_S_S_ii)
        /*00b8*/ 	.short	0x0380
        /*00ba*/ 	.short	0x0030


	//----- nvinfo : EIATTR_SW_WAR
	.align		4
.L_434:
        /*00bc*/ 	.byte	0x04, 0x36
        /*00be*/ 	.short	(.L_436 - .L_435)
.L_435:
        /*00c0*/ 	.word	0x00000008
.L_436:


//--------------------- .nv.callgraph             --------------------------
	.section	.nv.callgraph,"",@"SHT_CUDA_CALLGRAPH"
	.align	4
	.sectionentsize	8
	.align		4
        /*0000*/ 	.word	0x00000000
	.align		4
        /*0004*/ 	.word	0xffffffff
	.align		4
        /*0008*/ 	.word	0x00000000
	.align		4
        /*000c*/ 	.word	0xfffffffe
	.align		4
        /*0010*/ 	.word	0x00000000
	.align		4
        /*0014*/ 	.word	0xfffffffd
	.align		4
        /*0018*/ 	.word	0x00000000
	.align		4
        /*001c*/ 	.word	0xfffffffc


//--------------------- .nv.constant4             --------------------------
	.section	.nv.constant4,"a",@progbits
	.align	8
	.align		8
.nv.constant4:
        /*0000*/ 	.dword	PQ


//--------------------- .text._Z5getCxPiiS_       --------------------------
	.section	.text._Z5getCxPiiS_,"ax",@progbits
	.align	128
        .global         _Z5getCxPiiS_
        .type           _Z5getCxPiiS_,@function
        .size           _Z5getCxPiiS_,(.L_x_137 - _Z5getCxPiiS_)
        .other          _Z5getCxPiiS_,@"STO_CUDA_ENTRY STV_DEFAULT"
_Z5getCxPiiS_:
.text._Z5getCxPiiS_:
[----:B------:R-:W-:Y:S01]  /*0000*/  LDC R1, c[0x0][0x37c] ;  /* 0x0000df00ff017b82 */ /* 0x000fe20000000800 */
[----:B------:R-:W0:Y:S07]  /*0010*/  S2R R0, SR_TID.X ;  /* 0x0000000000007919 */ /* 0x000e2e0000002100 */
[----:B------:R-:W1:Y:S01]  /*0020*/  S2UR UR4, SR_CTAID.X ;  /* 0x00000000000479c3 */ /* 0x000e620000002500 */
[----:B------:R-:W1:Y:S02]  /*0030*/  LDCU UR5, c[0x0][0x360] ;  /* 0x00006c00ff0577ac */ /* 0x000e640008000800 */
[----:B-1----:R-:W-:Y:S01]  /*0040*/  UIMAD UR4, UR4, UR5, URZ ;  /* 0x00000005040472a4 */ /* 0x002fe2000f8e02ff */
[----:B0-----:R-:W-:-:S05]  /*0050*/  IADD3 R0, PT, PT, -R0, RZ, RZ ;  /* 0x000000ff00007210 */ /* 0x001fca0007ffe1ff */
[----:B------:R-:W-:-:S13]  /*0060*/  ISETP.NE.AND P0, PT, R0, UR4, PT ;  /* 0x0000000400007c0c */ /* 0x000fda000bf05270 */
[----:B------:R-:W-:Y:S05]  /*0070*/  @P0 EXIT ;  /* 0x000000000000094d */ /* 0x000fea0003800000 */
[----:B------:R-:W0:Y:S01]  /*0080*/  LDC R5, c[0x0][0x388] ;  /* 0x0000e200ff057b82 */ /* 0x000e220000000800 */
[----:B------:R-:W1:Y:S07]  /*0090*/  LDCU.64 UR4, c[0x0][0x358] ;  /* 0x00006b00ff0477ac */ /* 0x000e6e0008000a00 */
[----:B------:R-:W0:Y:S02]  /*00a0*/  LDC.64 R2, c[0x0][0x380] ;  /* 0x0000e000ff027b82 */ /* 0x000e240000000a00 */
[----:B0-----:R-:W-:-:S06]  /*00b0*/  IMAD.WIDE R2, R5, 0x4, R2 ;  /* 0x0000000405027825 */ /* 0x001fcc00078e0202 */
[----:B-1----:R-:W2:Y:S01]  /*00c0*/  LDG.E R3, desc[UR4][R2.64] ;  /* 0x0000000402037981 */ /* 0x002ea2000c1e1900 */
[----:B------:R-:W2:Y:S03]  /*00d0*/  LDC.64 R4, c[0x0][0x390] ;  /* 0x0000e400ff047b82 */ /* 0x000ea60000000a00 */
[----:B--2---:R-:W-:Y:S01]  /*00e0*/  STG.E desc[UR4][R4.64], R3 ;  /* 0x0000000304007986 */ /* 0x004fe2000c101904 */
[----:B------:R-:W-:Y:S05]  /*00f0*/  EXIT ;  /* 0x000000000000794d */ /* 0x000fea0003800000 */
.L_x_0:
[----:B------:R-:W-:-:S00]  /*0100*/  BRA `(.L_x_0) ;  /* 0xfffffffc00fc7947 */ /* 0x000fc0000383ffff */
[----:B------:R-:W-:-:S00]  /*0110*/  NOP ;  /* 0x0000000000007918 */ /* 0x000fc00000000000 */
        /* <DEDUP_REMOVED lines=14> */
.L_x_137:


//--------------------- .text._Z10insertDestPiS_iS_ --------------------------
	.section	.text._Z10insertDestPiS_iS_,"ax",@progbits
	.align	128
        .global         _Z10insertDestPiS_iS_
        .type           _Z10insertDestPiS_iS_,@function
        .size           _Z10insertDestPiS_iS_,(.L_x_138 - _Z10insertDestPiS_iS_)
        .other          _Z10insertDestPiS_iS_,@"STO_CUDA_ENTRY STV_DEFAULT"
_Z10insertDestPiS_iS_:
.text._Z10insertDestPiS_iS_:
[----:B------:R-:W-:Y:S08]  /*0000*/  LDC R1, c[0x0][0x37c] ;  /* 0x0000df00ff017b82 */ /* 0x000ff00000000800 */
[----:B------:R-:W0:Y:S01]  /*0010*/  LDC R11, c[0x0][0x390] ;  /* 0x0000e400ff0b7b82 */ /* 0x000e220000000800 */
[----:B------:R-:W1:Y:S07]  /*0020*/  LDCU.64 UR4, c[0x0][0x358] ;  /* 0x00006b00ff0477ac */ /* 0x000e6e0008000a00 */
[----:B------:R-:W0:Y:S02]  /*0030*/  LDC.64 R2, c[0x0][0x398] ;  /* 0x0000e600ff027b82 */ /* 0x000e240000000a00 */
[----:B0-----:R-:W-:-:S05]  /*0040*/  IMAD.WIDE R2, R11, 0x4, R2 ;  /* 0x000000040b027825 */ /* 0x001fca00078e0202 */
[----:B-1----:R-:W2:Y:S02]  /*0050*/  LDG.E R0, desc[UR4][R2.64] ;  /* 0x0000000402007981 */ /* 0x002ea4000c1e1900 */
[----:B--2---:R-:W-:-:S13]  /*0060*/  ISETP.NE.AND P0, PT, R0, -0x1, PT ;  /* 0xffffffff0000780c */ /* 0x004fda0003f05270 */
[----:B------:R-:W-:Y:S05]  /*0070*/  @P0 EXIT ;  /* 0x000000000000094d */ /* 0x000fea0003800000 */
[----:B------:R-:W0:Y:S08]  /*0080*/  LDC.64 R4, c[0x0][0x380] ;  /* 0x0000e000ff047b82 */ /* 0x000e300000000a00 */
[----:B------:R-:W1:Y:S01]  /*0090*/  LDC.64 R6, c[0x4][RZ] ;  /* 0x01000000ff067b82 */ /* 0x000e620000000a00 */
[----:B0-----:R-:W1:Y:S02]  /*00a0*/  LDG.E R9, desc[UR4][R4.64] ;  /* 0x0000000404097981 */ /* 0x001e64000c1e1900 */
[----:B-1----:R-:W-:-:S05]  /*00b0*/  IMAD.WIDE R6, R9, 0x4, R6 ;  /* 0x0000000409067825 */ /* 0x002fca00078e0206 */
[----:B------:R0:W-:Y:S04]  /*00c0*/  STG.E.STRONG.SYS desc[UR4][R6.64], R11 ;  /* 0x0000000b06007986 */ /* 0x0001e8000c115904 */
[----:B------:R-:W2:Y:S02]  /*00d0*/  LDG.E R0, desc[UR4][R4.64] ;  /* 0x0000000404007981 */ /* 0x000ea4000c1e1900 */
[----:B--2---:R-:W-:-:S05]  /*00e0*/  IADD3 R9, PT, PT, R0, 0x1, RZ ;  /* 0x0000000100097810 */ /* 0x004fca0007ffe0ff */
[----:B------:R0:W-:Y:S04]  /*00f0*/  STG.E desc[UR4][R4.64], R9 ;  /* 0x0000000904007986 */ /* 0x0001e8000c101904 */
[----:B------:R0:W-:Y:S04]  /*0100*/  STG.E desc[UR4][R2.64], RZ ;  /* 0x000000ff02007986 */ /* 0x0001e8000c101904 */
[----:B------:R-:W2:Y:S02]  /*0110*/  LDG.E R0, desc[UR4][R4.64] ;  /* 0x0000000404007981 */ /* 0x000ea4000c1e1900 */
[----:B--2---:R-:W-:-:S13]  /*0120*/  ISETP.GE.AND P0, PT, R0, 0x2, PT ;  /* 0x000000020000780c */ /* 0x004fda0003f06270 */
[----:B0-----:R-:W-:Y:S05]  /*0130*/  @!P0 EXIT ;  /* 0x000000000000894d */ /* 0x001fea0003800000 */
[----:B------:R-:W0:Y:S01]  /*0140*/  LDC.64 R4, c[0x4][RZ] ;  /* 0x01000000ff047b82 */ /* 0x000e220000000a00 */
[----:B------:R-:W-:-:S07]  /*0150*/  IADD3 R9, PT, PT, R0, -0x1, RZ ;  /* 0xffffffff00097810 */ /* 0x000fce0007ffe0ff */
[----:B------:R-:W1:Y:S02]  /*0160*/  LDC.64 R2, c[0x0][0x388] ;  /* 0x0000e200ff027b82 */ /* 0x000e640000000a00 */
.L_x_1:
[C---:B------:R-:W-:Y:S01]  /*0170*/  IADD3 R0, PT, PT, R9.reuse, -0x1, RZ ;  /* 0xffffffff09007810 */ /* 0x040fe20007ffe0ff */
[----:B0--3--:R-:W-:-:S03]  /*0180*/  IMAD.WIDE.U32 R12, R9, 0x4, R4 ;  /* 0x00000004090c7825 */ /* 0x009fc600078e0004 */
[----:B------:R-:W-:-:S05]  /*0190*/  SHF.R.U32.HI R17, RZ, 0x1, R0 ;  /* 0x00000001ff117819 */ /* 0x000fca0000011600 */
[----:B------:R-:W-:-:S05]  /*01a0*/  IMAD.WIDE.U32 R6, R17, 0x4, R4 ;  /* 0x0000000411067825 */ /* 0x000fca00078e0004 */
[----:B------:R-:W1:Y:S04]  /*01b0*/  LDG.E.STRONG.SYS R9, desc[UR4][R6.64] ;  /* 0x0000000406097981 */ /* 0x000e68000c1f5900 */
[----:B------:R-:W2:Y:S01]  /*01c0*/  LDG.E.STRONG.SYS R11, desc[UR4][R12.64] ;  /* 0x000000040c0b7981 */ /* 0x000ea2000c1f5900 */
[----:B-1----:R-:W-:-:S04]  /*01d0*/  IMAD.WIDE R8, R9, 0x4, R2 ;  /* 0x0000000409087825 */ /* 0x002fc800078e0202 */
[----:B--2---:R-:W-:Y:S02]  /*01e0*/  IMAD.WIDE R10, R11, 0x4, R2 ;  /* 0x000000040b0a7825 */ /* 0x004fe400078e0202 */
[----:B------:R-:W2:Y:S04]  /*01f0*/  LDG.E R8, desc[UR4][R8.64] ;  /* 0x0000000408087981 */ /* 0x000ea8000c1e1900 */
[----:B------:R-:W2:Y:S02]  /*0200*/  LDG.E R11, desc[UR4][R10.64] ;  /* 0x000000040a0b7981 */ /* 0x000ea4000c1e1900 */
[----:B--2---:R-:W-:-:S13]  /*0210*/  ISETP.GT.AND P0, PT, R8, R11, PT ;  /* 0x0000000b0800720c */ /* 0x004fda0003f04270 */
[----:B------:R-:W-:Y:S05]  /*0220*/  @!P0 EXIT ;  /* 0x000000000000894d */ /* 0x000fea0003800000 */
[----:B------:R-:W2:Y:S04]  /*0230*/  LDG.E.STRONG.SYS R11, desc[UR4][R12.64] ;  /* 0x000000040c0b7981 */ /* 0x000ea8000c1f5900 */
[----:B------:R-:W3:Y:S01]  /*0240*/  LDG.E.STRONG.SYS R15, desc[UR4][R6.64] ;  /* 0x00000004060f7981 */ /* 0x000ee2000c1f5900 */
[----:B------:R-:W-:Y:S02]  /*0250*/  ISETP.GT.U32.AND P0, PT, R0, 0x1, PT ;  /* 0x000000010000780c */ /* 0x000fe40003f04070 */
[----:B------:R-:W-:Y:S01]  /*0260*/  MOV R9, R17 ;  /* 0x0000001100097202 */ /* 0x000fe20000000f00 */
[----:B---3--:R3:W-:Y:S04]  /*0270*/  STG.E.STRONG.SYS desc[UR4][R12.64], R15 ;  /* 0x0000000f0c007986 */ /* 0x0087e8000c115904 */
[----:B--2---:R3:W-:Y:S06]  /*0280*/  STG.E.STRONG.SYS desc[UR4][R6.64], R11 ;  /* 0x0000000b06007986 */ /* 0x0047ec000c115904 */
[----:B------:R-:W-:Y:S05]  /*0290*/  @P0 BRA `(.L_x_1) ;  /* 0xfffffffc00b40947 */ /* 0x000fea000383ffff */
[----:B------:R-:W-:Y:S05]  /*02a0*/  EXIT ;  /* 0x000000000000794d */ /* 0x000fea0003800000 */
.L_x_2:
        /* <DEDUP_REMOVED lines=13> */
.L_x_138:


//--------------------- .text._Z16delete_propagatePiS_S_S_PjS_iiPViS_S_S_S_S_S_S0_iS_S_S0_S_S_S0_ --------------------------
	.section	.text._Z16delete_propagatePiS_S_S_PjS_iiPViS_S_S_S_S_S_S0_iS_S_S0_S_S_S0_,"ax",@progbits
	.align	128
        .global         _Z16delete_propagatePiS_S_S_PjS_iiPViS_S_S_S_S_S_S0_iS_S_S0_S_S_S0_
        .type           _Z16delete_propagatePiS_S_S_PjS_iiPViS_S_S_S_S_S_S0_iS_S_S0_S_S_S0_,@function
        .size           _Z16delete_propagatePiS_S_S_PjS_iiPViS_S_S_S_S_S_S0_iS_S_S0_S_S_S0_,(.L_x_139 - _Z16delete_propagatePiS_S_S_PjS_iiPViS_S_S_S_S_S_S0_iS_S_S0_S_S_S0_)
        .other          _Z16delete_propagatePiS_S_S_PjS_iiPViS_S_S_S_S_S_S0_iS_S_S0_S_S_S0_,@"STO_CUDA_ENTRY STV_DEFAULT"
_Z16delete_propagatePiS_S_S_PjS_iiPViS_S_S_S_S_S_S0_iS_S_S0_S_S_S0_:
.text._Z16delete_propagatePiS_S_S_PjS_iiPViS_S_S_S_S_S_S0_iS_S_S0_S_S_S0_:
[----:B------:R-:W-:Y:S08]  /*0000*/  LDC R1, c[0x0][0x37c] ;  /* 0x0000df00ff017b82 */ /* 0x000ff00000000800 */
[----:B------:R-:W0:Y:S01]  /*0010*/  LDC.64 R2, c[0x0][0x388] ;  /* 0x0000e200ff027b82 */ /* 0x000e220000000a00 */
[----:B------:R-:W0:Y:S02]  /*0020*/  LDCU.64 UR6, c[0x0][0x358] ;  /* 0x00006b00ff0677ac */ /* 0x000e240008000a00 */
[----:B0-----:R-:W2:Y:S05]  /*0030*/  LDG.E R2, desc[UR6][R2.64] ;  /* 0x0000000602027981 */ /* 0x001eaa000c1e1900 */
[----:B------:R-:W0:Y:S01]  /*0040*/  S2UR UR4, SR_CTAID.X ;  /* 0x00000000000479c3 */ /* 0x000e220000002500 */
[----:B------:R-:W0:Y:S07]  /*0050*/  S2R R0, SR_TID.X ;  /* 0x0000000000007919 */ /* 0x000e2e0000002100 */
[----:B------:R-:W0:Y:S02]  /*0060*/  LDC R5, c[0x0][0x360] ;  /* 0x0000d800ff057b82 */ /* 0x000e240000000800 */
[----:B0-----:R-:W-:-:S05]  /*0070*/  IMAD R5, R5, UR4, R0 ;  /* 0x0000000405057c24 */ /* 0x001fca000f8e0200 */
[----:B--2---:R-:W-:-:S13]  /*0080*/  ISETP.GE.AND P0, PT, R5, R2, PT ;  /* 0x000000020500720c */ /* 0x004fda0003f06270 */
[----:B------:R-:W-:Y:S05]  /*0090*/  @P0 EXIT ;  /* 0x000000000000094d */ /* 0x000fea0003800000 */
[----:B------:R-:W0:Y:S01]  /*00a0*/  LDC.64 R2, c[0x0][0x380] ;  /* 0x0000e000ff027b82 */ /* 0x000e220000000a00 */
[----:B------:R-:W1:Y:S01]  /*00b0*/  LDCU UR4, c[0x0][0x3b0] ;  /* 0x00007600ff0477ac */ /* 0x000e620008000800 */
[----:B------:R-:W2:Y:S06]  /*00c0*/  LDCU UR5, c[0x0][0x3b4] ;  /* 0x00007680ff0577ac */ /* 0x000eac0008000800 */
[----:B------:R-:W3:Y:S08]  /*00d0*/  LDC.64 R18, c[0x0][0x3b8] ;  /* 0x0000ee00ff127b82 */ /* 0x000ef00000000a00 */
[----:B------:R-:W4:Y:S01]  /*00e0*/  LDC.64 R16, c[0x0][0x3a8] ;  /* 0x0000ea00ff107b82 */ /* 0x000f220000000a00 */
[----:B0-----:R-:W-:-:S07]  /*00f0*/  IMAD.WIDE R2, R5, 0x4, R2 ;  /* 0x0000000405027825 */ /* 0x001fce00078e0202 */
[----:B------:R-:W0:Y:S01]  /*0100*/  LDC.64 R4, c[0x0][0x390] ;  /* 0x0000e400ff047b82 */ /* 0x000e220000000a00 */
[----:B------:R-:W5:Y:S01]  /*0110*/  LDG.E R27, desc[UR6][R2.64] ;  /* 0x00000006021b7981 */ /* 0x000f62000c1e1900 */
[----:B-1----:R-:W-:Y:S01]  /*0120*/  UIADD3 UR4, UPT, UPT, UR4, -0x1, URZ ;  /* 0xffffffff04047890 */ /* 0x002fe2000fffe0ff */
[----:B--2---:R-:W-:-:S05]  /*0130*/  IMAD.U32 R0, RZ, RZ, UR5 ;  /* 0x00000005ff007e24 */ /* 0x004fca000f8e00ff */
[C---:B-----5:R-:W-:Y:S01]  /*0140*/  ISETP.NE.AND P0, PT, R27.reuse, UR4, PT ;  /* 0x000000041b007c0c */ /* 0x060fe2000bf05270 */
[----:B0-----:R-:W-:-:S05]  /*0150*/  IMAD.WIDE R4, R27, 0x4, R4 ;  /* 0x000000041b047825 */ /* 0x001fca00078e0204 */
[----:B------:R-:W2:Y:S07]  /*0160*/  LDG.E R21, desc[UR6][R4.64] ;  /* 0x0000000604157981 */ /* 0x000eae000c1e1900 */
[----:B------:R-:W2:Y:S01]  /*0170*/  @P0 LDG.E R0, desc[UR6][R4.64+0x4] ;  /* 0x0000040604000981 */ /* 0x000ea2000c1e1900 */
[----:B------:R-:W-:Y:S01]  /*0180*/  BSSY.RECONVERGENT B1, `(.L_x_3) ;  /* 0x00000d1000017945 */ /* 0x000fe20003800200 */
[----:B---3--:R-:W-:-:S04]  /*0190*/  IMAD.WIDE R18, R27, 0x4, R18 ;  /* 0x000000041b127825 */ /* 0x008fc800078e0212 */
[----:B----4-:R-:W-:Y:S01]  /*01a0*/  IMAD.WIDE R16, R27, 0x4, R16 ;  /* 0x000000041b107825 */ /* 0x010fe200078e0210 */
[----:B--2---:R-:W-:-:S13]  /*01b0*/  ISETP.GE.AND P0, PT, R21, R0, PT ;  /* 0x000000001500720c */ /* 0x004fda0003f06270 */
[----:B------:R-:W-:Y:S05]  /*01c0*/  @P0 BRA `(.L_x_4) ;  /* 0x0000000c00300947 */ /* 0x000fea0003800000 */
.L_x_28:
[----:B0-----:R-:W0:Y:S02]  /*01d0*/  LDC.64 R2, c[0x0][0x398] ;  /* 0x0000e600ff027b82 */ /* 0x001e240000000a00 */
[----:B0-----:R-:W-:-:S05]  /*01e0*/  IMAD.WIDE R2, R21, 0x4, R2 ;  /* 0x0000000415027825 */ /* 0x001fca00078e0202 */
[----:B--2---:R-:W2:Y:S02]  /*01f0*/  LDG.E R20, desc[UR6][R2.64] ;  /* 0x0000000602147981 */ /* 0x004ea4000c1e1900 */
[----:B--2---:R-:W-:-:S13]  /*0200*/  ISETP.GE.AND P0, PT, R20, RZ, PT ;  /* 0x000000ff1400720c */ /* 0x004fda0003f06270 */
[----:B-1---5:R-:W-:Y:S05]  /*0210*/  @!P0 BRA `(.L_x_5) ;  /* 0x0000000c00108947 */ /* 0x022fea0003800000 */
[----:B------:R-:W0:Y:S08]  /*0220*/  LDC.64 R14, c[0x0][0x3c0] ;  /* 0x0000f000ff0e7b82 */ /* 0x000e300000000a00 */
[----:B------:R-:W1:Y:S08]  /*0230*/  LDC.64 R12, c[0x0][0x3b8] ;  /* 0x0000ee00ff0c7b82 */ /* 0x000e700000000a00 */
[----:B------:R-:W2:Y:S08]  /*0240*/  LDC.64 R10, c[0x0][0x3a0] ;  /* 0x0000e800ff0a7b82 */ /* 0x000eb00000000a00 */
[----:B------:R-:W3:Y:S01]  /*0250*/  LDC.64 R8, c[0x0][0x3a8] ;  /* 0x0000ea00ff087b82 */ /* 0x000ee20000000a00 */
[----:B0-----:R-:W-:-:S07]  /*0260*/  IMAD.WIDE.U32 R14, R20, 0x4, R14 ;  /* 0x00000004140e7825 */ /* 0x001fce00078e000e */
[----:B------:R-:W0:Y:S01]  /*0270*/  LDC.64 R6, c[0x0][0x3c8] ;  /* 0x0000f200ff067b82 */ /* 0x000e220000000a00 */
[----:B-1----:R-:W-:-:S07]  /*0280*/  IMAD.WIDE.U32 R12, R20, 0x4, R12 ;  /* 0x00000004140c7825 */ /* 0x002fce00078e000c */
[----:B------:R-:W1:Y:S01]  /*0290*/  LDC.64 R4, c[0x0][0x400] ;  /* 0x00010000ff047b82 */ /* 0x000e620000000a00 */
[----:B--2---:R-:W-:-:S07]  /*02a0*/  IMAD.WIDE R10, R21, 0x4, R10 ;  /* 0x00000004150a7825 */ /* 0x004fce00078e020a */
[----:B------:R-:W2:Y:S01]  /*02b0*/  LDC.64 R2, c[0x0][0x418] ;  /* 0x00010600ff027b82 */ /* 0x000ea20000000a00 */
[----:B---3--:R-:W-:-:S04]  /*02c0*/  IMAD.WIDE.U32 R8, R20, 0x4, R8 ;  /* 0x0000000414087825 */ /* 0x008fc800078e0008 */
[----:B0-----:R-:W-:-:S04]  /*02d0*/  IMAD.WIDE.U32 R6, R20, 0x4, R6 ;  /* 0x0000000414067825 */ /* 0x001fc800078e0006 */
[----:B-1----:R-:W-:-:S04]  /*02e0*/  IMAD.WIDE.U32 R4, R20, 0x4, R4 ;  /* 0x0000000414047825 */ /* 0x002fc800078e0004 */
[----:B--2---:R-:W-:-:S07]  /*02f0*/  IMAD.WIDE.U32 R2, R20, 0x4, R2 ;  /* 0x0000000414027825 */ /* 0x004fce00078e0002 */
.L_x_27:
[----:B01----:R-:W-:Y:S01]  /*0300*/  IMAD.MOV.U32 R25, RZ, RZ, 0x1 ;  /* 0x00000001ff197424 */ /* 0x003fe200078e00ff */
[----:B------:R-:W-:Y:S05]  /*0310*/  YIELD ;  /* 0x0000000000007946 */ /* 0x000fea0003800000 */
[----:B--2---:R-:W2:Y:S02]  /*0320*/  ATOMG.E.EXCH.STRONG.GPU PT, R22, desc[UR6][R14.64], R25 ;  /* 0x800000190e1679a8 */ /* 0x004ea4000c1ef106 */
[----:B--2---:R-:W-:-:S13]  /*0330*/  ISETP.NE.AND P1, PT, R22, RZ, PT ;  /* 0x000000ff1600720c */ /* 0x004fda0003f25270 */
[----:B-----5:R-:W-:Y:S05]  /*0340*/  @P1 BRA `(.L_x_6) ;  /* 0x0000000800b81947 */ /* 0x020fea0003800000 */
[----:B------:R-:W2:Y:S01]  /*0350*/  LDG.E.STRONG.SYS R22, desc[UR6][R18.64] ;  /* 0x0000000612167981 */ /* 0x000ea2000c1f5900 */
[----:B------:R-:W-:Y:S04]  /*0360*/  BSSY.RECONVERGENT B0, `(.L_x_7) ;  /* 0x00000ab000007945 */ /* 0x000fe80003800200 */
[----:B------:R-:W-:Y:S01]  /*0370*/  BSSY.RELIABLE B2, `(.L_x_8) ;  /* 0x000001d000027945 */ /* 0x000fe20003800100 */
[----:B--2---:R-:W-:-:S13]  /*0380*/  ISETP.NE.AND P0, PT, R22, 0x7fffffff, PT ;  /* 0x7fffffff1600780c */ /* 0x004fda0003f05270 */
[----:B------:R-:W-:Y:S05]  /*0390*/  @!P0 BRA `(.L_x_9) ;  /* 0x0000000000688947 */ /* 0x000fea0003800000 */
[----:B------:R-:W2:Y:S02]  /*03a0*/  LDG.E.STRONG.SYS R22, desc[UR6][R12.64] ;  /* 0x000000060c167981 */ /* 0x000ea4000c1f5900 */
[----:B--2---:R-:W-:-:S13]  /*03b0*/  ISETP.NE.AND P0, PT, R22, 0x7fffffff, PT ;  /* 0x7fffffff1600780c */ /* 0x004fda0003f05270 */
[----:B------:R-:W-:Y:S05]  /*03c0*/  @!P0 BRA `(.L_x_9) ;  /* 0x00000000005c8947 */ /* 0x000fea0003800000 */
[----:B------:R-:W2:Y:S04]  /*03d0*/  LDG.E.STRONG.SYS R22, desc[UR6][R12.64] ;  /* 0x000000060c167981 */ /* 0x000ea8000c1f5900 */
[----:B------:R-:W3:Y:S04]  /*03e0*/  LDG.E R24, desc[UR6][R16.64] ;  /* 0x0000000610187981 */ /* 0x000ee8000c1e1900 */
[----:B------:R-:W3:Y:S04]  /*03f0*/  LDG.E R26, desc[UR6][R10.64] ;  /* 0x000000060a1a7981 */ /* 0x000ee8000c1e1900 */
[----:B------:R-:W3:Y:S04]  /*0400*/  LDG.E.STRONG.SYS R23, desc[UR6][R18.64] ;  /* 0x0000000612177981 */ /* 0x000ee8000c1f5900 */
[----:B------:R-:W4:Y:S01]  /*0410*/  LDG.E R28, desc[UR6][R8.64] ;  /* 0x00000006081c7981 */ /* 0x000f22000c1e1900 */
[----:B---3--:R-:W-:-:S05]  /*0420*/  IADD3 R23, PT, PT, R26, R23, -R24 ;  /* 0x000000171a177210 */ /* 0x008fca0007ffe818 */
[----:B----4-:R-:W-:-:S05]  /*0430*/  IMAD.IADD R23, R23, 0x1, R28 ;  /* 0x0000000117177824 */ /* 0x010fca00078e021c */
[----:B--2---:R-:W-:-:S13]  /*0440*/  ISETP.GT.U32.AND P0, PT, R22, R23, PT ;  /* 0x000000171600720c */ /* 0x004fda0003f04070 */
[----:B------:R-:W-:Y:S05]  /*0450*/  @P0 BREAK.RELIABLE B2 ;  /* 0x0000000000020942 */ /* 0x000fea0003800100 */
[----:B------:R-:W-:Y:S05]  /*0460*/  @!P0 BRA `(.L_x_9) ;  /* 0x0000000000348947 */ /* 0x000fea0003800000 */
[----:B------:R-:W2:Y:S01]  /*0470*/  LDG.E.STRONG.SYS R29, desc[UR6][R18.64] ;  /* 0x00000006121d7981 */ /* 0x000ea2000c1f5900 */
[----:B------:R-:W0:Y:S02]  /*0480*/  LDC.64 R22, c[0x0][0x3d8] ;  /* 0x0000f600ff167b82 */ /* 0x000e240000000a00 */
[----:B0-----:R-:W-:Y:S01]  /*0490*/  IMAD.WIDE.U32 R22, R20, 0x4, R22 ;  /* 0x0000000414167825 */ /* 0x001fe200078e0016 */
[----:B--2---:R-:W-:-:S05]  /*04a0*/  IADD3 R29, PT, PT, R26, R29, -R24 ;  /* 0x0000001d1a1d7210 */ /* 0x004fca0007ffe818 */
[----:B------:R-:W-:-:S05]  /*04b0*/  IMAD.IADD R29, R28, 0x1, R29 ;  /* 0x000000011c1d7824 */ /* 0x000fca00078e021d */
[----:B------:R0:W-:Y:S01]  /*04c0*/  STG.E.STRONG.SYS desc[UR6][R12.64], R29 ;  /* 0x0000001d0c007986 */ /* 0x0001e2000c115906 */
[----:B------:R-:W-:Y:S06]  /*04d0*/  MEMBAR.SC.GPU ;  /* 0x0000000000007992 */ /* 0x000fec0000002000 */
[----:B------:R-:W-:-:S00]  /*04e0*/  ERRBAR ;  /* 0x00000000000079ab */ /* 0x000fc00000000000 */
[----:B------:R-:W-:Y:S06]  /*04f0*/  CGAERRBAR ;  /* 0x00000000000075ab */ /* 0x000fec0000000000 */
[----:B------:R-:W-:Y:S04]  /*0500*/  CCTL.IVALL ;  /* 0x00000000ff00798f */ /* 0x000fe80002000000 */
[----:B------:R0:W-:Y:S04]  /*0510*/  STG.E desc[UR6][R6.64], R27 ;  /* 0x0000001b06007986 */ /* 0x0001e8000c101906 */
[----:B------:R0:W-:Y:S01]  /*0520*/  STG.E desc[UR6][R22.64], R25 ;  /* 0x0000001916007986 */ /* 0x0001e2000c101906 */
[----:B------:R-:W-:Y:S05]  /*0530*/  BRA `(.L_x_10) ;  /* 0x0000000800347947 */ /* 0x000fea0003800000 */
.L_x_9:
[----:B------:R-:W-:Y:S05]  /*0540*/  BSYNC.RELIABLE B2 ;  /* 0x0000000000027941 */ /* 0x000fea0003800100 */
.L_x_8:
[----:B------:R-:W2:Y:S04]  /*0550*/  LDG.E.STRONG.SYS R23, desc[UR6][R18.64] ;  /* 0x0000000612177981 */ /* 0x000ea8000c1f5900 */
[----:B------:R-:W3:Y:S01]  /*0560*/  LDG.E R22, desc[UR6][R6.64] ;  /* 0x0000000606167981 */ /* 0x000ee2000c1e1900 */
[----:B------:R-:W-:Y:S01]  /*0570*/  BSSY.RELIABLE B2, `(.L_x_11) ;  /* 0x0000011000027945 */ /* 0x000fe20003800100 */
[----:B--2---:R-:W-:Y:S02]  /*0580*/  ISETP.EQ.AND P2, PT, R23, 0x7fffffff, PT ;  /* 0x7fffffff1700780c */ /* 0x004fe40003f42270 */
[----:B---3--:R-:W-:-:S13]  /*0590*/  ISETP.NE.AND P0, PT, R22, R27, PT ;  /* 0x0000001b1600720c */ /* 0x008fda0003f05270 */
[----:B------:R-:W-:Y:S05]  /*05a0*/  @!P0 BRA P2, `(.L_x_12) ;  /* 0x0000000000348947 */ /* 0x000fea0001000000 */
[----:B------:R-:W-:-:S13]  /*05b0*/  ISETP.NE.AND P0, PT, R22, R27, PT ;  /* 0x0000001b1600720c */ /* 0x000fda0003f05270 */
[----:B------:R-:W-:Y:S05]  /*05c0*/  @P0 BREAK.RELIABLE B2 ;  /* 0x0000000000020942 */ /* 0x000fea0003800100 */
[----:B------:R-:W-:Y:S05]  /*05d0*/  @P0 BRA `(.L_x_10) ;  /* 0x00000008000c0947 */ /* 0x000fea0003800000 */
[----:B------:R-:W2:Y:S04]  /*05e0*/  LDG.E.STRONG.SYS R22, desc[UR6][R12.64] ;  /* 0x000000060c167981 */ /* 0x000ea8000c1f5900 */
[----:B------:R-:W3:Y:S04]  /*05f0*/  LDG.E R24, desc[UR6][R16.64] ;  /* 0x0000000610187981 */ /* 0x000ee8000c1e1900 */
[----:B------:R-:W3:Y:S04]  /*0600*/  LDG.E R25, desc[UR6][R10.64] ;  /* 0x000000060a197981 */ /* 0x000ee8000c1e1900 */
[----:B------:R-:W3:Y:S04]  /*0610*/  LDG.E.STRONG.SYS R23, desc[UR6][R18.64] ;  /* 0x0000000612177981 */ /* 0x000ee8000c1f5900 */
[----:B------:R-:W4:Y:S01]  /*0620*/  LDG.E R26, desc[UR6][R8.64] ;  /* 0x00000006081a7981 */ /* 0x000f22000c1e1900 */
[----:B---3--:R-:W-:-:S05]  /*0630*/  IADD3 R23, PT, PT, R25, R23, -R24 ;  /* 0x0000001719177210 */ /* 0x008fca0007ffe818 */
[----:B----4-:R-:W-:-:S05]  /*0640*/  IMAD.IADD R23, R23, 0x1, R26 ;  /* 0x0000000117177824 */ /* 0x010fca00078e021a */
[----:B--2---:R-:W-:-:S13]  /*0650*/  ISETP.GE.U32.AND P0, PT, R22, R23, PT ;  /* 0x000000171600720c */ /* 0x004fda0003f06070 */
[----:B------:R-:W-:Y:S05]  /*0660*/  @P0 BREAK.RELIABLE B2 ;  /* 0x0000000000020942 */ /* 0x000fea0003800100 */
[----:B------:R-:W-:Y:S05]  /*0670*/  @P0 BRA `(.L_x_10) ;  /* 0x0000000400e40947 */ /* 0x000fea0003800000 */
.L_x_12:
[----:B------:R-:W-:Y:S05]  /*0680*/  BSYNC.RELIABLE B2 ;  /* 0x0000000000027941 */ /* 0x000fea0003800100 */
.L_x_11:
[----:B------:R-:W0:Y:S01]  /*0690*/  LDCU UR5, c[0x0][0x3b4] ;  /* 0x00007680ff0577ac */ /* 0x000e220008000800 */
[----:B------:R-:W-:Y:S01]  /*06a0*/  ISETP.NE.AND P2, PT, R20, UR4, PT ;  /* 0x0000000414007c0c */ /* 0x000fe2000bf45270 */
[----:B------:R-:W2:Y:S01]  /*06b0*/  LDG.E R29, desc[UR6][R4.64] ;  /* 0x00000006041d7981 */ /* 0x000ea2000c1e1900 */
[----:B0-----:R-:W-:-:S11]  /*06c0*/  IMAD.U32 R26, RZ, RZ, UR5 ;  /* 0x00000005ff1a7e24 */ /* 0x001fd6000f8e00ff */
[----:B------:R-:W2:Y:S01]  /*06d0*/  @P2 LDG.E R26, desc[UR6][R4.64+0x4] ;  /* 0x00000406041a2981 */ /* 0x000ea2000c1e1900 */
[----:B------:R-:W-:Y:S02]  /*06e0*/  IMAD.MOV.U32 R23, RZ, RZ, 0x7fffffff ;  /* 0x7fffffffff177424 */ /* 0x000fe400078e00ff */
[----:B------:R-:W-:-:S03]  /*06f0*/  IMAD.MOV.U32 R25, RZ, RZ, -0x1 ;  /* 0xffffffffff197424 */ /* 0x000fc600078e00ff */
[----:B------:R0:W-:Y:S04]  /*0700*/  STG.E.STRONG.SYS desc[UR6][R12.64], R23 ;  /* 0x000000170c007986 */ /* 0x0001e8000c115906 */
[----:B------:R0:W-:Y:S01]  /*0710*/  STG.E desc[UR6][R6.64], R25 ;  /* 0x0000001906007986 */ /* 0x0001e2000c101906 */
[----:B------:R-:W-:Y:S01]  /*0720*/  BSSY.RECONVERGENT B2, `(.L_x_13) ;  /* 0x0000030000027945 */ /* 0x000fe20003800200 */
[----:B--2---:R-:W-:-:S13]  /*0730*/  ISETP.GE.AND P0, PT, R29, R26, PT ;  /* 0x0000001a1d00720c */ /* 0x004fda0003f06270 */
[----:B0-----:R-:W-:Y:S05]  /*0740*/  @P0 BRA `(.L_x_14) ;  /* 0x0000000000b40947 */ /* 0x001fea0003800000 */
.L_x_19:
[----:B0-----:R-:W0:Y:S02]  /*0750*/  LDC.64 R22, c[0x0][0x408] ;  /* 0x00010200ff167b82 */ /* 0x001e240000000a00 */
[----:B0-----:R-:W-:-:S05]  /*0760*/  IMAD.WIDE R22, R29, 0x4, R22 ;  /* 0x000000041d167825 */ /* 0x001fca00078e0216 */
[----:B------:R-:W2:Y:S01]  /*0770*/  LDG.E R31, desc[UR6][R22.64] ;  /* 0x00000006161f7981 */ /* 0x000ea2000c1e1900 */
[----:B------:R-:W-:Y:S01]  /*0780*/  BSSY.RECONVERGENT B3, `(.L_x_15) ;  /* 0x0000026000037945 */ /* 0x000fe20003800200 */
[----:B--2---:R-:W-:-:S04]  /*0790*/  ISETP.NE.AND P0, PT, R31, R20, PT ;  /* 0x000000141f00720c */ /* 0x004fc80003f05270 */
[----:B------:R-:W-:-:S13]  /*07a0*/  ISETP.LT.OR P0, PT, R31, RZ, !P0 ;  /* 0x000000ff1f00720c */ /* 0x000fda0004701670 */
[----:B-----5:R-:W-:Y:S05]  /*07b0*/  @P0 BRA `(.L_x_16) ;  /* 0x0000000000880947 */ /* 0x020fea0003800000 */
[----:B------:R-:W0:Y:S08]  /*07c0*/  LDC.64 R24, c[0x0][0x410] ;  /* 0x00010400ff187b82 */ /* 0x000e300000000a00 */
[----:B------:R-:W1:Y:S01]  /*07d0*/  LDC.64 R22, c[0x0][0x3d0] ;  /* 0x0000f400ff167b82 */ /* 0x000e620000000a00 */
[----:B0-----:R-:W-:-:S05]  /*07e0*/  IMAD.WIDE R24, R29, 0x4, R24 ;  /* 0x000000041d187825 */ /* 0x001fca00078e0218 */
[----:B------:R0:W5:Y:S01]  /*07f0*/  LDG.E R28, desc[UR6][R24.64] ;  /* 0x00000006181c7981 */ /* 0x000162000c1e1900 */
[----:B------:R-:W-:Y:S01]  /*0800*/  BSSY.RECONVERGENT B4, `(.L_x_17) ;  /* 0x0000008000047945 */ /* 0x000fe20003800200 */
[----:B------:R-:W-:-:S07]  /*0810*/  IMAD.MOV.U32 R33, RZ, RZ, R31 ;  /* 0x000000ffff217224 */ /* 0x000fce00078e001f */
.L_x_18:
[----:B01----:R-:W-:-:S05]  /*0820*/  IMAD.WIDE.U32 R24, R33, 0x4, R22 ;  /* 0x0000000421187825 */ /* 0x003fca00078e0016 */
[----:B------:R-:W2:Y:S02]  /*0830*/  LDG.E R33, desc[UR6][R24.64] ;  /* 0x0000000618217981 */ /* 0x000ea4000c1e1900 */
[C---:B--2---:R-:W-:Y:S02]  /*0840*/  ISETP.NE.AND P0, PT, R33.reuse, R20, PT ;  /* 0x000000142100720c */ /* 0x044fe40003f05270 */
[C---:B------:R-:W-:Y:S02]  /*0850*/  ISETP.GT.AND P4, PT, R33.reuse, RZ, PT ;  /* 0x000000ff2100720c */ /* 0x040fe40003f84270 */
[----:B------:R-:W-:-:S11]  /*0860*/  ISETP.GT.AND P3, PT, R33, RZ, PT ;  /* 0x000000ff2100720c */ /* 0x000fd60003f64270 */
[----:B------:R-:W-:Y:S05]  /*0870*/  @P0 BRA P4, `(.L_x_18) ;  /* 0xfffffffc00e80947 */ /* 0x000fea000203ffff */
[----:B------:R-:W-:Y:S05]  /*0880*/  BSYNC.RECONVERGENT B4 ;  /* 0x0000000000047941 */ /* 0x000fea0003800200 */
.L_x_17:
[----:B------:R-:W-:Y:S05]  /*0890*/  @P3 BRA `(.L_x_16) ;  /* 0x0000000000503947 */ /* 0x000fea0003800000 */
[----:B------:R-:W0:Y:S02]  /*08a0*/  LDC.64 R22, c[0x0][0x3b8] ;  /* 0x0000ee00ff167b82 */ /* 0x000e240000000a00 */
[----:B0-----:R-:W-:-:S05]  /*08b0*/  IMAD.WIDE.U32 R22, R31, 0x4, R22 ;  /* 0x000000041f167825 */ /* 0x001fca00078e0016 */
[----:B------:R-:W2:Y:S02]  /*08c0*/  LDG.E.STRONG.SYS R24, desc[UR6][R22.64] ;  /* 0x0000000616187981 */ /* 0x000ea4000c1f5900 */
[----:B--2---:R-:W-:-:S13]  /*08d0*/  ISETP.NE.AND P0, PT, R24, 0x7fffffff, PT ;  /* 0x7fffffff1800780c */ /* 0x004fda0003f05270 */
[----:B------:R-:W-:Y:S05]  /*08e0*/  @!P0 BRA `(.L_x_16) ;  /* 0x00000000003c8947 */ /* 0x000fea0003800000 */
[----:B------:R-:W0:Y:S01]  /*08f0*/  LDC.64 R24, c[0x0][0x3a8] ;  /* 0x0000ea00ff187b82 */ /* 0x000e220000000a00 */
[----:B------:R-:W2:Y:S04]  /*0900*/  LDG.E.STRONG.SYS R30, desc[UR6][R12.64] ;  /* 0x000000060c1e7981 */ /* 0x000ea8000c1f5900 */
[----:B------:R-:W3:Y:S04]  /*0910*/  LDG.E.STRONG.SYS R33, desc[UR6][R22.64] ;  /* 0x0000000616217981 */ /* 0x000ee8000c1f5900 */
[----:B------:R-:W4:Y:S01]  /*0920*/  LDG.E R32, desc[UR6][R8.64] ;  /* 0x0000000608207981 */ /* 0x000f22000c1e1900 */
[----:B0-----:R-:W-:-:S06]  /*0930*/  IMAD.WIDE.U32 R24, R31, 0x4, R24 ;  /* 0x000000041f187825 */ /* 0x001fcc00078e0018 */
[----:B------:R-:W3:Y:S02]  /*0940*/  LDG.E R24, desc[UR6][R24.64] ;  /* 0x0000000618187981 */ /* 0x000ee4000c1e1900 */
[----:B---3-5:R-:W-:-:S05]  /*0950*/  IADD3 R33, PT, PT, -R24, R33, R28 ;  /* 0x0000002118217210 */ /* 0x028fca0007ffe11c */
[----:B----4-:R-:W-:-:S05]  /*0960*/  IMAD.IADD R33, R32, 0x1, R33 ;  /* 0x0000000120217824 */ /* 0x010fca00078e0221 */
[----:B--2---:R-:W-:-:S13]  /*0970*/  ISETP.GT.AND P0, PT, R30, R33, PT ;  /* 0x000000211e00720c */ /* 0x004fda0003f04270 */
[----:B------:R-:W-:Y:S05]  /*0980*/  @!P0 BRA `(.L_x_16) ;  /* 0x0000000000148947 */ /* 0x000fea0003800000 */
[----:B------:R-:W2:Y:S02]  /*0990*/  LDG.E.STRONG.SYS R23, desc[UR6][R22.64] ;  /* 0x0000000616177981 */ /* 0x000ea4000c1f5900 */
[----:B--2---:R-:W-:-:S05]  /*09a0*/  IADD3 R28, PT, PT, -R24, R23, R28 ;  /* 0x00000017181c7210 */ /* 0x004fca0007ffe11c */
[----:B------:R-:W-:-:S05]  /*09b0*/  IMAD.IADD R25, R32, 0x1, R28 ;  /* 0x0000000120197824 */ /* 0x000fca00078e021c */
[----:B------:R0:W-:Y:S04]  /*09c0*/  STG.E.STRONG.SYS desc[UR6][R12.64], R25 ;  /* 0x000000190c007986 */ /* 0x0001e8000c115906 */
[----:B------:R0:W-:Y:S02]  /*09d0*/  STG.E desc[UR6][R6.64], R31 ;  /* 0x0000001f06007986 */ /* 0x0001e4000c101906 */
.L_x_16:
[----:B------:R-:W-:Y:S05]  /*09e0*/  BSYNC.RECONVERGENT B3 ;  /* 0x0000000000037941 */ /* 0x000fea0003800200 */
.L_x_15:
[----:B------:R-:W-:-:S05]  /*09f0*/  VIADD R29, R29, 0x1 ;  /* 0x000000011d1d7836 */ /* 0x000fca0000000000 */
[----:B------:R-:W-:-:S13]  /*0a00*/  ISETP.NE.AND P0, PT, R29, R26, PT ;  /* 0x0000001a1d00720c */ /* 0x000fda0003f05270 */
[----:B------:R-:W-:Y:S05]  /*0a10*/  @P0 BRA `(.L_x_19) ;  /* 0xfffffffc004c0947 */ /* 0x000fea000383ffff */
.L_x_14:
[----:B------:R-:W-:Y:S05]  /*0a20*/  BSYNC.RECONVERGENT B2 ;  /* 0x0000000000027941 */ /* 0x000fea0003800200 */
.L_x_13:
[----:B------:R-:W1:Y:S01]  /*0a30*/  LDCU UR5, c[0x0][0x3f8] ;  /* 0x00007f00ff0577ac */ /* 0x000e620008000800 */
[----:B------:R-:W2:Y:S01]  /*0a40*/  LDG.E R29, desc[UR6][R2.64] ;  /* 0x00000006021d7981 */ /* 0x000ea2000c1e1900 */
[----:B-1----:R-:W-:-:S06]  /*0a50*/  IMAD.U32 R26, RZ, RZ, UR5 ;  /* 0x00000005ff1a7e24 */ /* 0x002fcc000f8e00ff */
[----:B------:R-:W2:Y:S01]  /*0a60*/  @P2 LDG.E R26, desc[UR6][R2.64+0x4] ;  /* 0x00000406021a2981 */ /* 0x000ea2000c1e1900 */
[----:B------:R-:W-:Y:S01]  /*0a70*/  BSSY.RECONVERGENT B2, `(.L_x_20) ;  /* 0x0000035000027945 */ /* 0x000fe20003800200 */
[----:B--2---:R-:W-:-:S13]  /*0a80*/  ISETP.GE.AND P0, PT, R29, R26, PT ;  /* 0x0000001a1d00720c */ /* 0x004fda0003f06270 */
[----:B------:R-:W-:Y:S05]  /*0a90*/  @P0 BRA `(.L_x_21) ;  /* 0x0000000000c80947 */ /* 0x000fea0003800000 */
.L_x_26:
[----:B------:R-:W1:Y:S02]  /*0aa0*/  LDC.64 R22, c[0x0][0x420] ;  /* 0x00010800ff167b82 */ /* 0x000e640000000a00 */
[----:B-1----:R-:W-:-:S05]  /*0ab0*/  IMAD.WIDE R22, R29, 0x4, R22 ;  /* 0x000000041d167825 */ /* 0x002fca00078e0216 */
[----:B0-----:R-:W2:Y:S01]  /*0ac0*/  LDG.E R31, desc[UR6][R22.64] ;  /* 0x00000006161f7981 */ /* 0x001ea2000c1e1900 */
[----:B------:R-:W-:Y:S01]  /*0ad0*/  BSSY.RECONVERGENT B3, `(.L_x_22) ;  /* 0x000002b000037945 */ /* 0x000fe20003800200 */
[----:B--2---:R-:W-:-:S04]  /*0ae0*/  ISETP.NE.AND P0, PT, R31, R20, PT ;  /* 0x000000141f00720c */ /* 0x004fc80003f05270 */
[----:B------:R-:W-:-:S13]  /*0af0*/  ISETP.LT.OR P0, PT, R31, RZ, !P0 ;  /* 0x000000ff1f00720c */ /* 0x000fda0004701670 */
[----:B------:R-:W-:Y:S05]  /*0b00*/  @P0 BRA `(.L_x_23) ;  /* 0x00000000009c0947 */ /* 0x000fea0003800000 */
[----:B------:R-:W0:Y:S01]  /*0b10*/  LDC.64 R22, c[0x0][0x428] ;  /* 0x00010a00ff167b82 */ /* 0x000e220000000a00 */
[----:B------:R-:W-:Y:S01]  /*0b20*/  BSSY.RECONVERGENT B4, `(.L_x_24) ;  /* 0x000000e000047945 */ /* 0x000fe20003800200 */
[----:B0-----:R-:W-:-:S05]  /*0b30*/  IMAD.WIDE R22, R29, 0x4, R22 ;  /* 0x000000041d167825 */ /* 0x001fca00078e0216 */
[----:B-----5:R0:W5:Y:S02]  /*0b40*/  LDG.E R28, desc[UR6][R22.64] ;  /* 0x00000006161c7981 */ /* 0x020164000c1e1900 */
[----:B0-----:R-:W-:Y:S02]  /*0b50*/  IMAD.MOV.U32 R22, RZ, RZ, R31 ;  /* 0x000000ffff167224 */ /* 0x001fe400078e001f */
[----:B------:R-:W-:-:S07]  /*0b60*/  IMAD.MOV.U32 R23, RZ, RZ, RZ ;  /* 0x000000ffff177224 */ /* 0x000fce00078e00ff */
.L_x_25:
[----:B------:R-:W0:Y:S02]  /*0b70*/  LDCU.64 UR8, c[0x0][0x3d0] ;  /* 0x00007a00ff0877ac */ /* 0x000e240008000a00 */
[----:B0-----:R-:W-:-:S04]  /*0b80*/  LEA R24, P0, R22, UR8, 0x2 ;  /* 0x0000000816187c11 */ /* 0x001fc8000f8010ff */
[----:B------:R-:W-:-:S05]  /*0b90*/  LEA.HI.X R25, R22, UR9, R23, 0x2, P0 ;  /* 0x0000000916197c11 */ /* 0x000fca00080f1417 */
[----:B------:R-:W2:Y:S02]  /*0ba0*/  LDG.E R22, desc[UR6][R24.64] ;  /* 0x0000000618167981 */ /* 0x000ea4000c1e1900 */
[C---:B--2---:R-:W-:Y:S02]  /*0bb0*/  ISETP.NE.AND P0, PT, R22.reuse, R20, PT ;  /* 0x000000141600720c */ /* 0x044fe40003f05270 */
[C---:B------:R-:W-:Y:S02]  /*0bc0*/  ISETP.NE.AND P3, PT, R22.reuse, -0x1, PT ;  /* 0xffffffff1600780c */ /* 0x040fe40003f65270 */
[----:B------:R-:W-:Y:S02]  /*0bd0*/  ISETP.NE.AND P2, PT, R22, -0x1, PT ;  /* 0xffffffff1600780c */ /* 0x000fe40003f45270 */
[----:B------:R-:W-:-:S09]  /*0be0*/  SHF.R.S32.HI R23, RZ, 0x1f, R22 ;  /* 0x0000001fff177819 */ /* 0x000fd20000011416 */
[----:B------:R-:W-:Y:S05]  /*0bf0*/  @P0 BRA P3, `(.L_x_25) ;  /* 0xfffffffc00dc0947 */ /* 0x000fea000183ffff */
[----:B------:R-:W-:Y:S05]  /*0c00*/  BSYNC.RECONVERGENT B4 ;  /* 0x0000000000047941 */ /* 0x000fea0003800200 */
.L_x_24:
[----:B------:R-:W-:Y:S05]  /*0c10*/  @P2 BRA `(.L_x_23) ;  /* 0x0000000000582947 */ /* 0x000fea0003800000 */
[----:B------:R-:W0:Y:S02]  /*0c20*/  LDCU.64 UR8, c[0x0][0x3b8] ;  /* 0x00007700ff0877ac */ /* 0x000e240008000a00 */
[----:B0-----:R-:W-:-:S04]  /*0c30*/  LEA R22, P0, R31, UR8, 0x2 ;  /* 0x000000081f167c11 */ /* 0x001fc8000f8010ff */
[----:B------:R-:W-:-:S05]  /*0c40*/  LEA.HI.X R23, R31, UR9, RZ, 0x2, P0 ;  /* 0x000000091f177c11 */ /* 0x000fca00080f14ff */
[----:B------:R-:W2:Y:S02]  /*0c50*/  LDG.E.STRONG.SYS R24, desc[UR6][R22.64] ;  /* 0x0000000616187981 */ /* 0x000ea4000c1f5900 */
[----:B--2---:R-:W-:-:S13]  /*0c60*/  ISETP.NE.AND P0, PT, R24, 0x7fffffff, PT ;  /* 0x7fffffff1800780c */ /* 0x004fda0003f05270 */
[----:B------:R-:W-:Y:S05]  /*0c70*/  @!P0 BRA `(.L_x_23) ;  /* 0x0000000000408947 */ /* 0x000fea0003800000 */
[----:B------:R-:W0:Y:S01]  /*0c80*/  LDCU.64 UR8, c[0x0][0x3a8] ;  /* 0x00007500ff0877ac */ /* 0x000e220008000a00 */
[----:B------:R-:W2:Y:S04]  /*0c90*/  LDG.E.STRONG.SYS R30, desc[UR6][R12.64] ;  /* 0x000000060c1e7981 */ /* 0x000ea8000c1f5900 */
[----:B------:R-:W3:Y:S04]  /*0ca0*/  LDG.E.STRONG.SYS R33, desc[UR6][R22.64] ;  /* 0x0000000616217981 */ /* 0x000ee8000c1f5900 */
[----:B------:R-:W4:Y:S01]  /*0cb0*/  LDG.E R32, desc[UR6][R8.64] ;  /* 0x0000000608207981 */ /* 0x000f22000c1e1900 */
[----:B0-----:R-:W-:-:S04]  /*0cc0*/  LEA R24, P0, R31, UR8, 0x2 ;  /* 0x000000081f187c11 */ /* 0x001fc8000f8010ff */
[----:B------:R-:W-:-:S05]  /*0cd0*/  LEA.HI.X R25, R31, UR9, RZ, 0x2, P0 ;  /* 0x000000091f197c11 */ /* 0x000fca00080f14ff */
        /* <DEDUP_REMOVED lines=10> */
.L_x_23:
[----:B------:R-:W-:Y:S05]  /*0d80*/  BSYNC.RECONVERGENT B3 ;  /* 0x0000000000037941 */ /* 0x000fea0003800200 */
.L_x_22:
[----:B------:R-:W-:-:S05]  /*0d90*/  VIADD R29, R29, 0x1 ;  /* 0x000000011d1d7836 */ /* 0x000fca0000000000 */
[----:B------:R-:W-:-:S13]  /*0da0*/  ISETP.NE.AND P0, PT, R29, R26, PT ;  /* 0x0000001a1d00720c */ /* 0x000fda0003f05270 */
[----:B------:R-:W-:Y:S05]  /*0db0*/  @P0 BRA `(.L_x_26) ;  /* 0xfffffffc00380947 */ /* 0x000fea000383ffff */
.L_x_21:
[----:B------:R-:W-:Y:S05]  /*0dc0*/  BSYNC.RECONVERGENT B2 ;  /* 0x0000000000027941 */ /* 0x000fea0003800200 */
.L_x_20:
[----:B------:R-:W1:Y:S01]  /*0dd0*/  LDC.64 R22, c[0x0][0x3d8] ;  /* 0x0000f600ff167b82 */ /* 0x000e620000000a00 */
[----:B0-----:R-:W-:Y:S02]  /*0de0*/  IMAD.MOV.U32 R25, RZ, RZ, 0x1 ;  /* 0x00000001ff197424 */ /* 0x001fe400078e00ff */
[----:B-1----:R-:W-:-:S05]  /*0df0*/  IMAD.WIDE.U32 R22, R20, 0x4, R22 ;  /* 0x0000000414167825 */ /* 0x002fca00078e0016 */
[----:B------:R1:W-:Y:S02]  /*0e00*/  STG.E desc[UR6][R22.64], R25 ;  /* 0x0000001916007986 */ /* 0x0003e4000c101906 */
.L_x_10:
[----:B------:R-:W-:Y:S05]  /*0e10*/  BSYNC.RECONVERGENT B0 ;  /* 0x0000000000007941 */ /* 0x000fea0003800200 */
.L_x_7:
[----:B------:R2:W5:Y:S02]  /*0e20*/  ATOMG.E.EXCH.STRONG.GPU PT, RZ, desc[UR6][R14.64], RZ ;  /* 0x800000ff0eff79a8 */ /* 0x000564000c1ef106 */
.L_x_6:
[----:B------:R-:W-:Y:S05]  /*0e30*/  WARPSYNC.ALL ;  /* 0x0000000000007948 */ /* 0x000fea0003800000 */
[----:B------:R-:W-:Y:S06]  /*0e40*/  BAR.SYNC.DEFER_BLOCKING 0x0 ;  /* 0x0000000000007b1d */ /* 0x000fec0000010000 */
[----:B------:R-:W-:Y:S05]  /*0e50*/  @P1 BRA `(.L_x_27) ;  /* 0xfffffff400281947 */ /* 0x000fea000383ffff */
.L_x_5:
[----:B------:R-:W-:-:S05]  /*0e60*/  VIADD R21, R21, 0x1 ;  /* 0x0000000115157836 */ /* 0x000fca0000000000 */
[----:B------:R-:W-:-:S13]  /*0e70*/  ISETP.NE.AND P0, PT, R21, R0, PT ;  /* 0x000000001500720c */ /* 0x000fda0003f05270 */
[----:B------:R-:W-:Y:S05]  /*0e80*/  @P0 BRA `(.L_x_28) ;  /* 0xfffffff000d00947 */ /* 0x000fea000383ffff */
.L_x_4:
[----:B------:R-:W-:Y:S05]  /*0e90*/  BSYNC.RECONVERGENT B1 ;  /* 0x0000000000017941 */ /* 0x000fea0003800200 */
.L_x_3:
[----:B------:R-:W3:Y:S01]  /*0ea0*/  LDC.64 R2, c[0x0][0x3e0] ;  /* 0x0000f800ff027b82 */ /* 0x000ee20000000a00 */
[----:B------:R-:W4:Y:S01]  /*0eb0*/  LDCU UR5, c[0x0][0x3f8] ;  /* 0x00007f00ff0577ac */ /* 0x000f220008000800 */
[C---:B------:R-:W-:Y:S01]  /*0ec0*/  ISETP.NE.AND P0, PT, R27.reuse, UR4, PT ;  /* 0x000000041b007c0c */ /* 0x040fe2000bf05270 */
[----:B----4-:R-:W-:Y:S02]  /*0ed0*/  IMAD.U32 R0, RZ, RZ, UR5 ;  /* 0x00000005ff007e24 */ /* 0x010fe4000f8e00ff */
[----:B---3--:R-:W-:-:S10]  /*0ee0*/  IMAD.WIDE R2, R27, 0x4, R2 ;  /* 0x000000041b027825 */ /* 0x008fd400078e0202 */
[----:B------:R-:W3:Y:S04]  /*0ef0*/  @P0 LDG.E R0, desc[UR6][R2.64+0x4] ;  /* 0x0000040602000981 */ /* 0x000ee8000c1e1900 */
[----:B0-----:R-:W3:Y:S02]  /*0f00*/  LDG.E R29, desc[UR6][R2.64] ;  /* 0x00000006021d7981 */ /* 0x001ee4000c1e1900 */
[----:B---3--:R-:W-:-:S13]  /*0f10*/  ISETP.GE.AND P0, PT, R29, R0, PT ;  /* 0x000000001d00720c */ /* 0x008fda0003f06270 */
[----:B------:R-:W-:Y:S05]  /*0f20*/  @P0 EXIT ;  /* 0x000000000000094d */ /* 0x000fea0003800000 */
.L_x_54:
[----:B0-----:R-:W0:Y:S02]  /*0f30*/  LDC.64 R2, c[0x0][0x3e8] ;  /* 0x0000fa00ff027b82 */ /* 0x001e240000000a00 */
[----:B0-----:R-:W-:-:S05]  /*0f40*/  IMAD.WIDE R2, R29, 0x4, R2 ;  /* 0x000000041d027825 */ /* 0x001fca00078e0202 */
[----:B------:R-:W3:Y:S02]  /*0f50*/  LDG.E R26, desc[UR6][R2.64] ;  /* 0x00000006021a7981 */ /* 0x000ee4000c1e1900 */
[----:B---3--:R-:W-:-:S13]  /*0f60*/  ISETP.GE.AND P0, PT, R26, RZ, PT ;  /* 0x000000ff1a00720c */ /* 0x008fda0003f06270 */
[----:B-1---5:R-:W-:Y:S05]  /*0f70*/  @!P0 BRA `(.L_x_29) ;  /* 0x0000000c00448947 */ /* 0x022fea0003800000 */
[----:B--2---:R-:W0:Y:S08]  /*0f80*/  LDC.64 R14, c[0x0][0x3c0] ;  /* 0x0000f000ff0e7b82 */ /* 0x004e300000000a00 */
[----:B------:R-:W2:Y:S08]  /*0f90*/  LDC.64 R12, c[0x0][0x3b8] ;  /* 0x0000ee00ff0c7b82 */ /* 0x000eb00000000a00 */
[----:B------:R-:W3:Y:S08]  /*0fa0*/  LDC.64 R10, c[0x0][0x3a8] ;  /* 0x0000ea00ff0a7b82 */ /* 0x000ef00000000a00 */
[----:B------:R-:W4:Y:S01]  /*0fb0*/  LDC.64 R8, c[0x0][0x3c8] ;  /* 0x0000f200ff087b82 */ /* 0x000f220000000a00 */
[----:B0-----:R-:W-:-:S07]  /*0fc0*/  IMAD.WIDE.U32 R14, R26, 0x4, R14 ;  /* 0x000000041a0e7825 */ /* 0x001fce00078e000e */
[----:B------:R-:W0:Y:S01]  /*0fd0*/  LDC.64 R6, c[0x0][0x3d8] ;  /* 0x0000f600ff067b82 */ /* 0x000e220000000a00 */
[----:B--2---:R-:W-:-:S07]  /*0fe0*/  IMAD.WIDE.U32 R12, R26, 0x4, R12 ;  /* 0x000000041a0c7825 */ /* 0x004fce00078e000c */
[----:B------:R-:W2:Y:S01]  /*0ff0*/  LDC.64 R4, c[0x0][0x400] ;  /* 0x00010000ff047b82 */ /* 0x000ea20000000a00 */
[----:B---3--:R-:W-:-:S07]  /*1000*/  IMAD.WIDE.U32 R10, R26, 0x4, R10 ;  /* 0x000000041a0a7825 */ /* 0x008fce00078e000a */
[----:B------:R-:W3:Y:S01]  /*1010*/  LDC.64 R2, c[0x0][0x418] ;  /* 0x00010600ff027b82 */ /* 0x000ee20000000a00 */
[----:B----4-:R-:W-:-:S04]  /*1020*/  IMAD.WIDE.U32 R8, R26, 0x4, R8 ;  /* 0x000000041a087825 */ /* 0x010fc800078e0008 */
[----:B0-----:R-:W-:-:S04]  /*1030*/  IMAD.WIDE.U32 R6, R26, 0x4, R6 ;  /* 0x000000041a067825 */ /* 0x001fc800078e0006 */
[----:B--2---:R-:W-:-:S04]  /*1040*/  IMAD.WIDE.U32 R4, R26, 0x4, R4 ;  /* 0x000000041a047825 */ /* 0x004fc800078e0004 */
[----:B---3--:R-:W-:-:S07]  /*1050*/  IMAD.WIDE.U32 R2, R26, 0x4, R2 ;  /* 0x000000041a027825 */ /* 0x008fce00078e0002 */
.L_x_53:
[----:B0-----:R-:W-:Y:S01]  /*1060*/  IMAD.MOV.U32 R20, RZ, RZ, RZ ;  /* 0x000000ffff147224 */ /* 0x001fe200078e00ff */
[----:B------:R-:W-:Y:S05]  /*1070*/  YIELD ;  /* 0x0000000000007946 */ /* 0x000fea0003800000 */
[----:B------:R-:W-:-:S05]  /*1080*/  IMAD.MOV.U32 R21, RZ, RZ, 0x1 ;  /* 0x00000001ff157424 */ /* 0x000fca00078e00ff */
[----:B------:R-:W2:Y:S02]  /*1090*/  ATOMG.E.CAS.STRONG.GPU PT, R20, [R14], R20, R21 ;  /* 0x000000140e1473a9 */ /* 0x000ea400001ee115 */
[C---:B--2---:R-:W-:Y:S02]  /*10a0*/  ISETP.NE.AND P0, PT, R20.reuse, RZ, PT ;  /* 0x000000ff1400720c */ /* 0x044fe40003f05270 */
[----:B------:R-:W-:-:S11]  /*10b0*/  ISETP.NE.AND P1, PT, R20, RZ, PT ;  /* 0x000000ff1400720c */ /* 0x000fd60003f25270 */
[----:B-1---5:R-:W-:Y:S05]  /*10c0*/  @P0 BRA `(.L_x_30) ;  /* 0x0000000800e40947 */ /* 0x022fea0003800000 */
        /* <DEDUP_REMOVED lines=8> */
[----:B------:R-:W0:Y:S01]  /*1150*/  LDC.64 R20, c[0x0][0x3a0] ;  /* 0x0000e800ff147b82 */ /* 0x000e220000000a00 */
[----:B-1----:R-:W2:Y:S04]  /*1160*/  LDG.E.STRONG.SYS R22, desc[UR6][R12.64] ;  /* 0x000000060c167981 */ /* 0x002ea8000c1f5900 */
[----:B------:R-:W3:Y:S04]  /*1170*/  LDG.E R24, desc[UR6][R16.64] ;  /* 0x0000000610187981 */ /* 0x000ee8000c1e1900 */
[----:B------:R-:W3:Y:S04]  /*1180*/  LDG.E.STRONG.SYS R23, desc[UR6][R18.64] ;  /* 0x0000000612177981 */ /* 0x000ee8000c1f5900 */
[----:B-----5:R-:W4:Y:S01]  /*1190*/  LDG.E R28, desc[UR6][R10.64] ;  /* 0x000000060a1c7981 */ /* 0x020f22000c1e1900 */
[----:B0-----:R-:W-:-:S06]  /*11a0*/  IMAD.WIDE R20, R29, 0x4, R20 ;  /* 0x000000041d147825 */ /* 0x001fcc00078e0214 */
[----:B------:R-:W3:Y:S02]  /*11b0*/  LDG.E R20, desc[UR6][R20.64] ;  /* 0x0000000614147981 */ /* 0x000ee4000c1e1900 */
[----:B---3--:R-:W-:-:S05]  /*11c0*/  IADD3 R23, PT, PT, R20, R23, -R24 ;  /* 0x0000001714177210 */ /* 0x008fca0007ffe818 */
[----:B----4-:R-:W-:-:S05]  /*11d0*/  IMAD.IADD R23, R23, 0x1, R28 ;  /* 0x0000000117177824 */ /* 0x010fca00078e021c */
[----:B--2---:R-:W-:-:S13]  /*11e0*/  ISETP.GT.U32.AND P0, PT, R22, R23, PT ;  /* 0x000000171600720c */ /* 0x004fda0003f04070 */
[----:B------:R-:W-:Y:S05]  /*11f0*/  @P0 BREAK.RELIABLE B1 ;  /* 0x0000000000010942 */ /* 0x000fea0003800100 */
[----:B------:R-:W-:Y:S05]  /*1200*/  @!P0 BRA `(.L_x_33) ;  /* 0x0000000000308947 */ /* 0x000fea0003800000 */
[----:B------:R-:W2:Y:S01]  /*1210*/  LDG.E.STRONG.SYS R21, desc[UR6][R18.64] ;  /* 0x0000000612157981 */ /* 0x000ea2000c1f5900 */
[----:B------:R-:W-:Y:S01]  /*1220*/  IMAD.MOV.U32 R23, RZ, RZ, 0x1 ;  /* 0x00000001ff177424 */ /* 0x000fe200078e00ff */
        /* <DEDUP_REMOVED lines=10> */
.L_x_33:
[----:B------:R-:W-:Y:S05]  /*12d0*/  BSYNC.RELIABLE B1 ;  /* 0x0000000000017941 */ /* 0x000fea0003800100 */
.L_x_32:
        /* <DEDUP_REMOVED lines=18> */
[----:B--2---:R-:W-:-:S13]  /*1400*/  ISETP.GE.U32.AND P0, PT, R22, R23, PT ;  /* 0x000000171600720c */ /* 0x004fda0003f06070 */
[----:B------:R-:W-:Y:S05]  /*1410*/  @P0 BREAK.RELIABLE B1 ;  /* 0x0000000000010942 */ /* 0x000fea0003800100 */
[----:B------:R-:W-:Y:S05]  /*1420*/  @P0 BRA `(.L_x_34) ;  /* 0x0000000400fc0947 */ /* 0x000fea0003800000 */
.L_x_36:
[----:B------:R-:W-:Y:S05]  /*1430*/  BSYNC.RELIABLE B1 ;  /* 0x0000000000017941 */ /* 0x000fea0003800100 */
.L_x_35:
[----:B------:R-:W0:Y:S01]  /*1440*/  LDCU UR5, c[0x0][0x3b4] ;  /* 0x00007680ff0577ac */ /* 0x000e220008000800 */
[----:B------:R-:W-:Y:S01]  /*1450*/  ISETP.NE.AND P2, PT, R26, UR4, PT ;  /* 0x000000041a007c0c */ /* 0x000fe2000bf45270 */
[----:B------:R-:W2:Y:S01]  /*1460*/  LDG.E R31, desc[UR6][R4.64] ;  /* 0x00000006041f7981 */ /* 0x000ea2000c1e1900 */
[----:B0----5:R-:W-:-:S11]  /*1470*/  IMAD.U32 R28, RZ, RZ, UR5 ;  /* 0x00000005ff1c7e24 */ /* 0x021fd6000f8e00ff */
[----:B------:R-:W2:Y:S01]  /*1480*/  @P2 LDG.E R28, desc[UR6][R4.64+0x4] ;  /* 0x00000406041c2981 */ /* 0x000ea2000c1e1900 */
[----:B------:R-:W-:Y:S02]  /*1490*/  IMAD.MOV.U32 R21, RZ, RZ, 0x7fffffff ;  /* 0x7fffffffff157424 */ /* 0x000fe400078e00ff */
[----:B-1----:R-:W-:-:S03]  /*14a0*/  IMAD.MOV.U32 R23, RZ, RZ, -0x1 ;  /* 0xffffffffff177424 */ /* 0x002fc600078e00ff */
[----:B------:R0:W-:Y:S04]  /*14b0*/  STG.E.STRONG.SYS desc[UR6][R12.64], R21 ;  /* 0x000000150c007986 */ /* 0x0001e8000c115906 */
[----:B------:R0:W-:Y:S01]  /*14c0*/  STG.E desc[UR6][R8.64], R23 ;  /* 0x0000001708007986 */ /* 0x0001e2000c101906 */
[----:B------:R-:W-:Y:S01]  /*14d0*/  BSSY.RECONVERGENT B1, `(.L_x_37) ;  /* 0x0000038000017945 */ /* 0x000fe20003800200 */
[----:B--2---:R-:W-:-:S13]  /*14e0*/  ISETP.GE.AND P0, PT, R31, R28, PT ;  /* 0x0000001c1f00720c */ /* 0x004fda0003f06270 */
[----:B0-----:R-:W-:Y:S05]  /*14f0*/  @P0 BRA `(.L_x_38) ;  /* 0x0000000000d40947 */ /* 0x001fea0003800000 */
.L_x_45:
        /* <DEDUP_REMOVED lines=9> */
[----:B0-----:R-:W-:-:S06]  /*1590*/  IMAD.WIDE.U32 R24, R33, 0x4, R20 ;  /* 0x0000000421187825 */ /* 0x001fcc00078e0014 */
[----:B------:R-:W2:Y:S01]  /*15a0*/  LDG.E R24, desc[UR6][R24.64] ;  /* 0x0000000618187981 */ /* 0x000ea2000c1e1900 */
[----:B-1----:R-:W-:-:S05]  /*15b0*/  IMAD.WIDE R22, R31, 0x4, R22 ;  /* 0x000000041f167825 */ /* 0x002fca00078e0216 */
[----:B------:R0:W5:Y:S01]  /*15c0*/  LDG.E R30, desc[UR6][R22.64] ;  /* 0x00000006161e7981 */ /* 0x000162000c1e1900 */
[----:B------:R-:W-:Y:S01]  /*15d0*/  BSSY.RELIABLE B3, `(.L_x_41) ;  /* 0x000000f000037945 */ /* 0x000fe20003800100 */
[----:B--2---:R-:W-:-:S13]  /*15e0*/  ISETP.NE.AND P0, PT, R24, -0x1, PT ;  /* 0xffffffff1800780c */ /* 0x004fda0003f05270 */
[----:B0-----:R-:W-:Y:S05]  /*15f0*/  @!P0 BRA `(.L_x_42) ;  /* 0x0000000000308947 */ /* 0x001fea0003800000 */
[----:B------:R-:W-:Y:S01]  /*1600*/  BSSY.RECONVERGENT B4, `(.L_x_43) ;  /* 0x0000008000047945 */ /* 0x000fe20003800200 */
[----:B------:R-:W-:-:S07]  /*1610*/  IMAD.MOV.U32 R25, RZ, RZ, RZ ;  /* 0x000000ffff197224 */ /* 0x000fce00078e00ff */
.L_x_44:
[C---:B------:R-:W-:Y:S01]  /*1620*/  IMAD.WIDE R22, R24.reuse, 0x4, R20 ;  /* 0x0000000418167825 */ /* 0x040fe200078e0214 */
[----:B------:R-:W-:-:S04]  /*1630*/  ISETP.NE.AND P0, PT, R24, R26, PT ;  /* 0x0000001a1800720c */ /* 0x000fc80003f05270 */
[----:B------:R-:W2:Y:S01]  /*1640*/  LDG.E R24, desc[UR6][R22.64] ;  /* 0x0000000616187981 */ /* 0x000ea2000c1e1900 */
[----:B------:R-:W-:Y:S02]  /*1650*/  SEL R25, R25, 0x1, P0 ;  /* 0x0000000119197807 */ /* 0x000fe40000000000 */
[----:B--2---:R-:W-:-:S13]  /*1660*/  ISETP.NE.AND P3, PT, R24, -0x1, PT ;  /* 0xffffffff1800780c */ /* 0x004fda0003f65270 */
[----:B------:R-:W-:Y:S05]  /*1670*/  @P3 BRA `(.L_x_44) ;  /* 0xfffffffc00e83947 */ /* 0x000fea000383ffff */
[----:B------:R-:W-:Y:S05]  /*1680*/  BSYNC.RECONVERGENT B4 ;  /* 0x0000000000047941 */ /* 0x000fea0003800200 */
.L_x_43:
[----:B------:R-:W-:-:S13]  /*1690*/  ISETP.NE.AND P0, PT, R25, RZ, PT ;  /* 0x000000ff1900720c */ /* 0x000fda0003f05270 */
[----:B------:R-:W-:Y:S05]  /*16a0*/  @P0 BREAK.RELIABLE B3 ;  /* 0x0000000000030942 */ /* 0x000fea0003800100 */
[----:B------:R-:W-:Y:S05]  /*16b0*/  @P0 BRA `(.L_x_40) ;  /* 0x0000000000540947 */ /* 0x000fea0003800000 */
.L_x_42:
[----:B------:R-:W-:Y:S05]  /*16c0*/  BSYNC.RELIABLE B3 ;  /* 0x0000000000037941 */ /* 0x000fea0003800100 */
.L_x_41:
        /* <DEDUP_REMOVED lines=20> */
.L_x_40:
[----:B------:R-:W-:Y:S05]  /*1810*/  BSYNC.RECONVERGENT B2 ;  /* 0x0000000000027941 */ /* 0x000fea0003800200 */
.L_x_39:
[----:B------:R-:W-:-:S05]  /*1820*/  VIADD R31, R31, 0x1 ;  /* 0x000000011f1f7836 */ /* 0x000fca0000000000 */
[----:B------:R-:W-:-:S13]  /*1830*/  ISETP.NE.AND P0, PT, R31, R28, PT ;  /* 0x0000001c1f00720c */ /* 0x000fda0003f05270 */
[----:B------:R-:W-:Y:S05]  /*1840*/  @P0 BRA `(.L_x_45) ;  /* 0xfffffffc002c0947 */ /* 0x000fea000383ffff */
.L_x_38:
[----:B------:R-:W-:Y:S05]  /*1850*/  BSYNC.RECONVERGENT B1 ;  /* 0x0000000000017941 */ /* 0x000fea0003800200 */
.L_x_37:
[----:B------:R-:W1:Y:S01]  /*1860*/  LDCU UR5, c[0x0][0x3f8] ;  /* 0x00007f00ff0577ac */ /* 0x000e620008000800 */
[----:B------:R-:W2:Y:S01]  /*1870*/  LDG.E R25, desc[UR6][R2.64] ;  /* 0x0000000602197981 */ /* 0x000ea2000c1e1900 */
[----:B-1----:R-:W-:-:S06]  /*1880*/  IMAD.U32 R24, RZ, RZ, UR5 ;  /* 0x00000005ff187e24 */ /* 0x002fcc000f8e00ff */
[----:B------:R-:W2:Y:S01]  /*1890*/  @P2 LDG.E R24, desc[UR6][R2.64+0x4] ;  /* 0x0000040602182981 */ /* 0x000ea2000c1e1900 */
[----:B------:R-:W-:Y:S01]  /*18a0*/  BSSY.RECONVERGENT B1, `(.L_x_46) ;  /* 0x0000035000017945 */ /* 0x000fe20003800200 */
[----:B--2---:R-:W-:-:S13]  /*18b0*/  ISETP.GE.AND P0, PT, R25, R24, PT ;  /* 0x000000181900720c */ /* 0x004fda0003f06270 */
[----:B------:R-:W-:Y:S05]  /*18c0*/  @P0 BRA `(.L_x_47) ;  /* 0x0000000000c80947 */ /* 0x000fea0003800000 */
.L_x_52:
[----:B-1----:R-:W1:Y:S02]  /*18d0*/  LDC.64 R20, c[0x0][0x420] ;  /* 0x00010800ff147b82 */ /* 0x002e640000000a00 */
[----:B-1----:R-:W-:-:S05]  /*18e0*/  IMAD.WIDE R20, R25, 0x4, R20 ;  /* 0x0000000419147825 */ /* 0x002fca00078e0214 */
[----:B------:R-:W2:Y:S01]  /*18f0*/  LDG.E R31, desc[UR6][R20.64] ;  /* 0x00000006141f7981 */ /* 0x000ea2000c1e1900 */
[----:B------:R-:W-:Y:S01]  /*1900*/  BSSY.RECONVERGENT B2, `(.L_x_48) ;  /* 0x000002b000027945 */ /* 0x000fe20003800200 */
[----:B--2---:R-:W-:-:S04]  /*1910*/  ISETP.NE.AND P0, PT, R31, R26, PT ;  /* 0x0000001a1f00720c */ /* 0x004fc80003f05270 */
[----:B------:R-:W-:-:S13]  /*1920*/  ISETP.LT.OR P0, PT, R31, RZ, !P0 ;  /* 0x000000ff1f00720c */ /* 0x000fda0004701670 */
[----:B-----5:R-:W-:Y:S05]  /*1930*/  @P0 BRA `(.L_x_49) ;  /* 0x00000000009c0947 */ /* 0x020fea0003800000 */
[----:B------:R-:W1:Y:S01]  /*1940*/  LDC.64 R20, c[0x0][0x428] ;  /* 0x00010a00ff147b82 */ /* 0x000e620000000a00 */
[----:B------:R-:W-:Y:S01]  /*1950*/  BSSY.RECONVERGENT B3, `(.L_x_50) ;  /* 0x000000e000037945 */ /* 0x000fe20003800200 */
[----:B-1----:R-:W-:-:S05]  /*1960*/  IMAD.WIDE R20, R25, 0x4, R20 ;  /* 0x0000000419147825 */ /* 0x002fca00078e0214 */
[----:B------:R1:W5:Y:S02]  /*1970*/  LDG.E R28, desc[UR6][R20.64] ;  /* 0x00000006141c7981 */ /* 0x000364000c1e1900 */
[----:B-1----:R-:W-:Y:S02]  /*1980*/  IMAD.MOV.U32 R20, RZ, RZ, R31 ;  /* 0x000000ffff147224 */ /* 0x002fe400078e001f */
[----:B------:R-:W-:-:S07]  /*1990*/  IMAD.MOV.U32 R21, RZ, RZ, RZ ;  /* 0x000000ffff157224 */ /* 0x000fce00078e00ff */
.L_x_51:
[----:B------:R-:W1:Y:S02]  /*19a0*/  LDCU.64 UR8, c[0x0][0x3d0] ;  /* 0x00007a00ff0877ac */ /* 0x000e640008000a00 */
[----:B-1----:R-:W-:-:S04]  /*19b0*/  LEA R22, P0, R20, UR8, 0x2 ;  /* 0x0000000814167c11 */ /* 0x002fc8000f8010ff */
[----:B0-----:R-:W-:-:S05]  /*19c0*/  LEA.HI.X R23, R20, UR9, R21, 0x2, P0 ;  /* 0x0000000914177c11 */ /* 0x001fca00080f1415 */
[----:B------:R-:W2:Y:S02]  /*19d0*/  LDG.E R20, desc[UR6][R22.64] ;  /* 0x0000000616147981 */ /* 0x000ea4000c1e1900 */
[C---:B--2---:R-:W-:Y:S02]  /*19e0*/  ISETP.NE.AND P0, PT, R20.reuse, R26, PT ;  /* 0x0000001a1400720c */ /* 0x044fe40003f05270 */
[C---:B------:R-:W-:Y:S02]  /*19f0*/  ISETP.NE.AND P3, PT, R20.reuse, -0x1, PT ;  /* 0xffffffff1400780c */ /* 0x040fe40003f65270 */
[----:B------:R-:W-:Y:S02]  /*1a00*/  ISETP.NE.AND P2, PT, R20, -0x1, PT ;  /* 0xffffffff1400780c */ /* 0x000fe40003f45270 */
[----:B------:R-:W-:-:S09]  /*1a10*/  SHF.R.S32.HI R21, RZ, 0x1f, R20 ;  /* 0x0000001fff157819 */ /* 0x000fd20000011414 */
[----:B------:R-:W-:Y:S05]  /*1a20*/  @P0 BRA P3, `(.L_x_51) ;  /* 0xfffffffc00dc0947 */ /* 0x000fea000183ffff */
[----:B------:R-:W-:Y:S05]  /*1a30*/  BSYNC.RECONVERGENT B3 ;  /* 0x0000000000037941 */ /* 0x000fea0003800200 */
.L_x_50:
        /* <DEDUP_REMOVED lines=8> */
[----:B-----5:R-:W2:Y:S04]  /*1ac0*/  LDG.E.STRONG.SYS R30, desc[UR6][R12.64] ;  /* 0x000000060c1e7981 */ /* 0x020ea8000c1f5900 */
[----:B------:R-:W3:Y:S04]  /*1ad0*/  LDG.E.STRONG.SYS R33, desc[UR6][R20.64] ;  /* 0x0000000614217981 */ /* 0x000ee8000c1f5900 */
[----:B------:R-:W4:Y:S01]  /*1ae0*/  LDG.E R32, desc[UR6][R10.64] ;  /* 0x000000060a207981 */ /* 0x000f22000c1e1900 */
[----:B0-----:R-:W-:-:S04]  /*1af0*/  LEA R22, P0, R31, UR8, 0x2 ;  /* 0x000000081f167c11 */ /* 0x001fc8000f8010ff */
[----:B------:R-:W-:-:S05]  /*1b00*/  LEA.HI.X R23, R31, UR9, RZ, 0x2, P0 ;  /* 0x000000091f177c11 */ /* 0x000fca00080f14ff */
[----:B------:R-:W3:Y:S02]  /*1b10*/  LDG.E R22, desc[UR6][R22.64] ;  /* 0x0000000616167981 */ /* 0x000ee4000c1e1900 */
[----:B---3--:R-:W-:-:S05]  /*1b20*/  IADD3 R33, PT, PT, -R22, R33, R28 ;  /* 0x0000002116217210 */ /* 0x008fca0007ffe11c */
        /* <DEDUP_REMOVED lines=8> */
.L_x_49:
[----:B------:R-:W-:Y:S05]  /*1bb0*/  BSYNC.RECONVERGENT B2 ;  /* 0x0000000000027941 */ /* 0x000fea0003800200 */
.L_x_48:
[----:B------:R-:W-:-:S05]  /*1bc0*/  VIADD R25, R25, 0x1 ;  /* 0x0000000119197836 */ /* 0x000fca0000000000 */
[----:B------:R-:W-:-:S13]  /*1bd0*/  ISETP.NE.AND P0, PT, R25, R24, PT ;  /* 0x000000181900720c */ /* 0x000fda0003f05270 */
[----:B------:R-:W-:Y:S05]  /*1be0*/  @P0 BRA `(.L_x_52) ;  /* 0xfffffffc00380947 */ /* 0x000fea000383ffff */
.L_x_47:
[----:B------:R-:W-:Y:S05]  /*1bf0*/  BSYNC.RECONVERGENT B1 ;  /* 0x0000000000017941 */ /* 0x000fea0003800200 */
.L_x_46:
[----:B------:R-:W-:-:S05]  /*1c00*/  IMAD.MOV.U32 R21, RZ, RZ, 0x1 ;  /* 0x00000001ff157424 */ /* 0x000fca00078e00ff */
[----:B------:R2:W-:Y:S02]  /*1c10*/  STG.E desc[UR6][R6.64], R21 ;  /* 0x0000001506007986 */ /* 0x0005e4000c101906 */
.L_x_34:
[----:B------:R-:W-:Y:S05]  /*1c20*/  BSYNC.RECONVERGENT B0 ;  /* 0x0000000000007941 */ /* 0x000fea0003800200 */
.L_x_31:
[----:B------:R-:W-:Y:S02]  /*1c30*/  IMAD.MOV.U32 R20, RZ, RZ, 0x1 ;  /* 0x00000001ff147424 */ /* 0x000fe400078e00ff */
[----:B0-2---:R-:W-:-:S05]  /*1c40*/  IMAD.MOV.U32 R21, RZ, RZ, RZ ;  /* 0x000000ffff157224 */ /* 0x005fca00078e00ff */
[----:B------:R0:W5:Y:S02]  /*1c50*/  ATOMG.E.CAS.STRONG.GPU PT, RZ, [R14], R20, R21 ;  /* 0x000000140eff73a9 */ /* 0x00016400001ee115 */
.L_x_30:
[----:B------:R-:W-:Y:S05]  /*1c60*/  WARPSYNC.ALL ;  /* 0x0000000000007948 */ /* 0x000fea0003800000 */
[----:B------:R-:W-:Y:S06]  /*1c70*/  BAR.SYNC.DEFER_BLOCKING 0x0 ;  /* 0x0000000000007b1d */ /* 0x000fec0000010000 */
[----:B------:R-:W-:Y:S05]  /*1c80*/  @P1 BRA `(.L_x_53) ;  /* 0xfffffff000f41947 */ /* 0x000fea000383ffff */
.L_x_29:
[----:B------:R-:W-:-:S05]  /*1c90*/  VIADD R29, R29, 0x1 ;  /* 0x000000011d1d7836 */ /* 0x000fca0000000000 */
[----:B------:R-:W-:-:S13]  /*1ca0*/  ISETP.NE.AND P0, PT, R29, R0, PT ;  /* 0x000000001d00720c */ /* 0x000fda0003f05270 */
[----:B------:R-:W-:Y:S05]  /*1cb0*/  @P0 BRA `(.L_x_54) ;  /* 0xfffffff0009c0947 */ /* 0x000fea000383ffff */
[----:B------:R-:W-:Y:S05]  /*1cc0*/  EXIT ;  /* 0x000000000000794d */ /* 0x000fea0003800000 */
.L_x_55:
        /* <DEDUP_REMOVED lines=11> */
.L_x_139:


//--------------------- .text._Z16insert_propagatePiS_S_S_PjS_iiPViS_S_S_S_S_S0_i --------------------------
	.section	.text._Z16insert_propagatePiS_S_S_PjS_iiPViS_S_S_S_S_S0_i,"ax",@progbits
	.align	128
        .global         _Z16insert_propagatePiS_S_S_PjS_iiPViS_S_S_S_S_S0_i
        .type           _Z16insert_propagatePiS_S_S_PjS_iiPViS_S_S_S_S_S0_i,@function
        .size           _Z16insert_propagatePiS_S_S_PjS_iiPViS_S_S_S_S_S0_i,(.L_x_140 - _Z16insert_propagatePiS_S_S_PjS_iiPViS_S_S_S_S_S0_i)
        .other          _Z16insert_propagatePiS_S_S_PjS_iiPViS_S_S_S_S_S0_i,@"STO_CUDA_ENTRY STV_DEFAULT"
_Z16insert_propagatePiS_S_S_PjS_iiPViS_S_S_S_S_S0_i:
.text._Z16insert_propagatePiS_S_S_PjS_iiPViS_S_S_S_S_S0_i:
        /* <DEDUP_REMOVED lines=11> */
[----:B------:R-:W1:Y:S07]  /*00b0*/  LDCU UR4, c[0x0][0x3b0] ;  /* 0x00007600ff0477ac */ /* 0x000e6e0008000800 */
[----:B------:R-:W2:Y:S01]  /*00c0*/  LDC.64 R10, c[0x0][0x390] ;  /* 0x0000e400ff0a7b82 */ /* 0x000ea20000000a00 */
[----:B------:R-:W3:Y:S07]  /*00d0*/  LDCU UR5, c[0x0][0x3b4] ;  /* 0x00007680ff0577ac */ /* 0x000eee0008000800 */
[----:B------:R-:W4:Y:S01]  /*00e0*/  LDC.64 R8, c[0x0][0x3b8] ;  /* 0x0000ee00ff087b82 */ /* 0x000f220000000a00 */
[----:B0-----:R-:W-:Y:S01]  /*00f0*/  IMAD.WIDE R4, R7, 0x4, R4 ;  /* 0x0000000407047825 */ /* 0x001fe200078e0204 */
[----:B-1----:R-:W-:-:S06]  /*0100*/  UIADD3 UR4, UPT, UPT, UR4, -0x1, URZ ;  /* 0xffffffff04047890 */ /* 0x002fcc000fffe0ff */
[----:B------:R-:W0:Y:S01]  /*0110*/  LDC.64 R6, c[0x0][0x3a8] ;  /* 0x0000ea00ff067b82 */ /* 0x000e220000000a00 */
[----:B------:R-:W5:Y:S01]  /*0120*/  LDG.E R0, desc[UR6][R4.64] ;  /* 0x0000000604007981 */ /* 0x000f62000c1e1900 */
[----:B---3--:R-:W-:Y:S01]  /*0130*/  IMAD.U32 R2, RZ, RZ, UR5 ;  /* 0x00000005ff027e24 */ /* 0x008fe2000f8e00ff */
[C---:B-----5:R-:W-:Y:S01]  /*0140*/  ISETP.NE.AND P0, PT, R0.reuse, UR4, PT ;  /* 0x0000000400007c0c */ /* 0x060fe2000bf05270 */
[----:B--2---:R-:W-:-:S05]  /*0150*/  IMAD.WIDE R10, R0, 0x4, R10 ;  /* 0x00000004000a7825 */ /* 0x004fca00078e020a */
[----:B------:R-:W2:Y:S07]  /*0160*/  LDG.E R3, desc[UR6][R10.64] ;  /* 0x000000060a037981 */ /* 0x000eae000c1e1900 */
[----:B------:R-:W2:Y:S01]  /*0170*/  @P0 LDG.E R2, desc[UR6][R10.64+0x4] ;  /* 0x000004060a020981 */ /* 0x000ea2000c1e1900 */
[----:B------:R-:W1:Y:S01]  /*0180*/  LDCU UR5, c[0x0][0x3f0] ;  /* 0x00007e00ff0577ac */ /* 0x000e620008000800 */
[----:B------:R-:W-:Y:S01]  /*0190*/  BSSY.RECONVERGENT B0, `(.L_x_56) ;  /* 0x000003b000007945 */ /* 0x000fe20003800200 */
[----:B----4-:R-:W-:-:S04]  /*01a0*/  IMAD.WIDE R8, R0, 0x4, R8 ;  /* 0x0000000400087825 */ /* 0x010fc800078e0208 */
[----:B0-----:R-:W-:-:S04]  /*01b0*/  IMAD.WIDE R6, R0, 0x4, R6 ;  /* 0x0000000400067825 */ /* 0x001fc800078e0206 */
[----:B-1----:R-:W-:Y:S01]  /*01c0*/  IMAD.U32 R4, RZ, RZ, UR5 ;  /* 0x00000005ff047e24 */ /* 0x002fe2000f8e00ff */
[----:B--2---:R-:W-:-:S13]  /*01d0*/  ISETP.GE.AND P0, PT, R3, R2, PT ;  /* 0x000000020300720c */ /* 0x004fda0003f06270 */
[----:B------:R-:W-:Y:S05]  /*01e0*/  @P0 BRA `(.L_x_57) ;  /* 0x0000000000d40947 */ /* 0x000fea0003800000 */
.L_x_63:
[----:B0-2---:R-:W0:Y:S02]  /*01f0*/  LDC.64 R10, c[0x0][0x398] ;  /* 0x0000e600ff0a7b82 */ /* 0x005e240000000a00 */
[----:B0-----:R-:W-:-:S05]  /*0200*/  IMAD.WIDE R10, R3, 0x4, R10 ;  /* 0x00000004030a7825 */ /* 0x001fca00078e020a */
[----:B------:R-:W2:Y:S02]  /*0210*/  LDG.E R5, desc[UR6][R10.64] ;  /* 0x000000060a057981 */ /* 0x000ea4000c1e1900 */
[----:B--2---:R-:W-:-:S13]  /*0220*/  ISETP.GE.AND P0, PT, R5, RZ, PT ;  /* 0x000000ff0500720c */ /* 0x004fda0003f06270 */
[----:B-1-345:R-:W-:Y:S05]  /*0230*/  @!P0 BRA `(.L_x_58) ;  /* 0x0000000000b48947 */ /* 0x03afea0003800000 */
[----:B------:R-:W0:Y:S08]  /*0240*/  LDC.64 R18, c[0x0][0x3c0] ;  /* 0x0000f000ff127b82 */ /* 0x000e300000000a00 */
[----:B------:R-:W1:Y:S08]  /*0250*/  LDC.64 R20, c[0x0][0x3b8] ;  /* 0x0000ee00ff147b82 */ /* 0x000e700000000a00 */
[----:B------:R-:W2:Y:S08]  /*0260*/  LDC.64 R10, c[0x0][0x3d0] ;  /* 0x0000f400ff0a7b82 */ /* 0x000eb00000000a00 */
[----:B------:R-:W3:Y:S01]  /*0270*/  LDC.64 R12, c[0x0][0x3c8] ;  /* 0x0000f200ff0c7b82 */ /* 0x000ee20000000a00 */
[----:B0-----:R-:W-:-:S07]  /*0280*/  IMAD.WIDE.U32 R18, R5, 0x4, R18 ;  /* 0x0000000405127825 */ /* 0x001fce00078e0012 */
[----:B------:R-:W0:Y:S01]  /*0290*/  LDC.64 R14, c[0x0][0x3a0] ;  /* 0x0000e800ff0e7b82 */ /* 0x000e220000000a00 */
[----:B-1----:R-:W-:-:S07]  /*02a0*/  IMAD.WIDE.U32 R20, R5, 0x4, R20 ;  /* 0x0000000405147825 */ /* 0x002fce00078e0014 */
[----:B------:R-:W1:Y:S02]  /*02b0*/  LDC.64 R16, c[0x0][0x3a8] ;  /* 0x0000ea00ff107b82 */ /* 0x000e640000000a00 */
.L_x_62:
[----:B----4-:R-:W-:Y:S01]  /*02c0*/  HFMA2 R27, -RZ, RZ, 0, 5.9604644775390625e-08 ;  /* 0x00000001ff1b7431 */ /* 0x010fe200000001ff */
[----:B------:R-:W-:Y:S05]  /*02d0*/  YIELD ;  /* 0x0000000000007946 */ /* 0x000fea0003800000 */
[----:B------:R-:W4:Y:S02]  /*02e0*/  ATOMG.E.EXCH.STRONG.GPU PT, R22, desc[UR6][R18.64], R27 ;  /* 0x8000001b121679a8 */ /* 0x000f24000c1ef106 */
[----:B----4-:R-:W-:-:S13]  /*02f0*/  ISETP.NE.AND P0, PT, R22, RZ, PT ;  /* 0x000000ff1600720c */ /* 0x010fda0003f05270 */
[----:B0----5:R-:W-:Y:S05]  /*0300*/  @P0 BRA `(.L_x_59) ;  /* 0x0000000000740947 */ /* 0x021fea0003800000 */
[----:B------:R-:W4:Y:S01]  /*0310*/  LDG.E.STRONG.SYS R22, desc[UR6][R8.64] ;  /* 0x0000000608167981 */ /* 0x000f22000c1f5900 */
[----:B------:R-:W-:Y:S01]  /*0320*/  BSSY.RECONVERGENT B1, `(.L_x_60) ;  /* 0x000001a000017945 */ /* 0x000fe20003800200 */
[----:B----4-:R-:W-:-:S13]  /*0330*/  ISETP.NE.AND P1, PT, R22, 0x7fffffff, PT ;  /* 0x7fffffff1600780c */ /* 0x010fda0003f25270 */
[----:B------:R-:W-:Y:S05]  /*0340*/  @!P1 BRA `(.L_x_61) ;  /* 0x00000000005c9947 */ /* 0x000fea0003800000 */
[----:B0-----:R-:W-:Y:S01]  /*0350*/  IMAD.WIDE R24, R3, 0x4, R14 ;  /* 0x0000000403187825 */ /* 0x001fe200078e020e */
[----:B------:R-:W4:Y:S03]  /*0360*/  LDG.E.STRONG.SYS R26, desc[UR6][R20.64] ;  /* 0x00000006141a7981 */ /* 0x000f26000c1f5900 */
[----:B-1----:R-:W-:Y:S01]  /*0370*/  IMAD.WIDE.U32 R22, R5, 0x4, R16 ;  /* 0x0000000405167825 */ /* 0x002fe200078e0010 */
[----:B------:R-:W5:Y:S04]  /*0380*/  LDG.E R29, desc[UR6][R6.64] ;  /* 0x00000006061d7981 */ /* 0x000f68000c1e1900 */
[----:B------:R-:W5:Y:S04]  /*0390*/  LDG.E R24, desc[UR6][R24.64] ;  /* 0x0000000618187981 */ /* 0x000f68000c1e1900 */
[----:B------:R-:W5:Y:S04]  /*03a0*/  LDG.E.STRONG.SYS R28, desc[UR6][R8.64] ;  /* 0x00000006081c7981 */ /* 0x000f68000c1f5900 */
[----:B------:R-:W2:Y:S01]  /*03b0*/  LDG.E R22, desc[UR6][R22.64] ;  /* 0x0000000616167981 */ /* 0x000ea2000c1e1900 */
[----:B-----5:R-:W-:-:S05]  /*03c0*/  IADD3 R28, PT, PT, R24, R28, -R29 ;  /* 0x0000001c181c7210 */ /* 0x020fca0007ffe81d */
[----:B--2---:R-:W-:-:S05]  /*03d0*/  IMAD.IADD R28, R28, 0x1, R22 ;  /* 0x000000011c1c7824 */ /* 0x004fca00078e0216 */
[----:B----4-:R-:W-:-:S13]  /*03e0*/  ISETP.GT.U32.AND P1, PT, R26, R28, PT ;  /* 0x0000001c1a00720c */ /* 0x010fda0003f24070 */
[----:B------:R-:W-:Y:S05]  /*03f0*/  @!P1 BRA `(.L_x_61) ;  /* 0x0000000000309947 */ /* 0x000fea0003800000 */
[----:B------:R-:W2:Y:S02]  /*0400*/  LDG.E.STRONG.SYS R23, desc[UR6][R8.64] ;  /* 0x0000000608177981 */ /* 0x000ea4000c1f5900 */
[----:B--2---:R-:W-:Y:S01]  /*0410*/  IADD3 R23, PT, PT, R24, R23, -R29 ;  /* 0x0000001718177210 */ /* 0x004fe20007ffe81d */
[----:B------:R-:W-:-:S03]  /*0420*/  IMAD.WIDE.U32 R24, R5, 0x4, R10 ;  /* 0x0000000405187825 */ /* 0x000fc600078e000a */
[----:B------:R-:W-:Y:S01]  /*0430*/  IADD3 R29, PT, PT, R22, R23, RZ ;  /* 0x00000017161d7210 */ /* 0x000fe20007ffe0ff */
[----:B---3--:R-:W-:-:S04]  /*0440*/  IMAD.WIDE.U32 R22, R5, 0x4, R12 ;  /* 0x0000000405167825 */ /* 0x008fc800078e000c */
[----:B------:R4:W-:Y:S01]  /*0450*/  STG.E.STRONG.SYS desc[UR6][R20.64], R29 ;  /* 0x0000001d14007986 */ /* 0x0009e2000c115906 */
[----:B------:R-:W-:Y:S06]  /*0460*/  MEMBAR.SC.GPU ;  /* 0x0000000000007992 */ /* 0x000fec0000002000 */
[----:B------:R-:W-:-:S00]  /*0470*/  ERRBAR ;  /* 0x00000000000079ab */ /* 0x000fc00000000000 */
[----:B------:R-:W-:Y:S06]  /*0480*/  CGAERRBAR ;  /* 0x00000000000075ab */ /* 0x000fec0000000000 */
[----:B------:R-:W-:Y:S04]  /*0490*/  CCTL.IVALL ;  /* 0x00000000ff00798f */ /* 0x000fe80002000000 */
[----:B------:R4:W-:Y:S04]  /*04a0*/  STG.E desc[UR6][R22.64], R0 ;  /* 0x0000000016007986 */ /* 0x0009e8000c101906 */
[----:B------:R4:W-:Y:S02]  /*04b0*/  STG.E desc[UR6][R24.64], R27 ;  /* 0x0000001b18007986 */ /* 0x0009e4000c101906 */
.L_x_61:
[----:B------:R-:W-:Y:S05]  /*04c0*/  BSYNC.RECONVERGENT B1 ;  /* 0x0000000000017941 */ /* 0x000fea0003800200 */
.L_x_60:
[----:B------:R0:W5:Y:S02]  /*04d0*/  ATOMG.E.EXCH.STRONG.GPU PT, RZ, desc[UR6][R18.64], RZ ;  /* 0x800000ff12ff79a8 */ /* 0x000164000c1ef106 */
.L_x_59:
[----:B------:R-:W-:Y:S05]  /*04e0*/  WARPSYNC.ALL ;  /* 0x0000000000007948 */ /* 0x000fea0003800000 */
[----:B------:R-:W-:Y:S06]  /*04f0*/  BAR.SYNC.DEFER_BLOCKING 0x0 ;  /* 0x0000000000007b1d */ /* 0x000fec0000010000 */
[----:B------:R-:W-:Y:S05]  /*0500*/  @P0 BRA `(.L_x_62) ;  /* 0xfffffffc006c0947 */ /* 0x000fea000383ffff */
.L_x_58:
[----:B------:R-:W-:-:S05]  /*0510*/  VIADD R3, R3, 0x1 ;  /* 0x0000000103037836 */ /* 0x000fca0000000000 */
[----:B------:R-:W-:-:S13]  /*0520*/  ISETP.NE.AND P0, PT, R3, R2, PT ;  /* 0x000000020300720c */ /* 0x000fda0003f05270 */
[----:B------:R-:W-:Y:S05]  /*0530*/  @P0 BRA `(.L_x_63) ;  /* 0xfffffffc002c0947 */ /* 0x000fea000383ffff */
.L_x_57:
[----:B------:R-:W-:Y:S05]  /*0540*/  BSYNC.RECONVERGENT B0 ;  /* 0x0000000000007941 */ /* 0x000fea0003800200 */
.L_x_56:
[----:B--2---:R-:W2:Y:S01]  /*0550*/  LDC.64 R10, c[0x0][0x3d8] ;  /* 0x0000f600ff0a7b82 */ /* 0x004ea20000000a00 */
[C---:B------:R-:W-:Y:S01]  /*0560*/  ISETP.NE.AND P0, PT, R0.reuse, UR4, PT ;  /* 0x0000000400007c0c */ /* 0x040fe2000bf05270 */
[----:B--2---:R-:W-:-:S12]  /*0570*/  IMAD.WIDE R10, R0, 0x4, R10 ;  /* 0x00000004000a7825 */ /* 0x004fd800078e020a */
[----:B------:R-:W2:Y:S04]  /*0580*/  @P0 LDG.E R4, desc[UR6][R10.64+0x4] ;  /* 0x000004060a040981 */ /* 0x000ea8000c1e1900 */
[----:B------:R-:W2:Y:S02]  /*0590*/  LDG.E R3, desc[UR6][R10.64] ;  /* 0x000000060a037981 */ /* 0x000ea4000c1e1900 */
[----:B--2---:R-:W-:-:S13]  /*05a0*/  ISETP.GE.AND P0, PT, R3, R4, PT ;  /* 0x000000040300720c */ /* 0x004fda0003f06270 */
[----:B------:R-:W-:Y:S05]  /*05b0*/  @P0 EXIT ;  /* 0x000000000000094d */ /* 0x000fea0003800000 */
.L_x_69:
[----:B0-----:R-:W2:Y:S02]  /*05c0*/  LDC.64 R10, c[0x0][0x3e0] ;  /* 0x0000f800ff0a7b82 */ /* 0x001ea40000000a00 */
[----:B--2---:R-:W-:-:S05]  /*05d0*/  IMAD.WIDE R10, R3, 0x4, R10 ;  /* 0x00000004030a7825 */ /* 0x004fca00078e020a */
[----:B------:R-:W2:Y:S02]  /*05e0*/  LDG.E R5, desc[UR6][R10.64] ;  /* 0x000000060a057981 */ /* 0x000ea4000c1e1900 */
[----:B--2---:R-:W-:-:S13]  /*05f0*/  ISETP.GE.AND P0, PT, R5, RZ, PT ;  /* 0x000000ff0500720c */ /* 0x004fda0003f06270 */
[----:B------:R-:W-:Y:S05]  /*0600*/  @!P0 BRA `(.L_x_64) ;  /* 0x0000000000c88947 */ /* 0x000fea0003800000 */
[----:B------:R-:W2:Y:S08]  /*0610*/  LDC.64 R10, c[0x0][0x3c0] ;  /* 0x0000f000ff0a7b82 */ /* 0x000eb00000000a00 */
[----:B0-----:R-:W0:Y:S08]  /*0620*/  LDC.64 R14, c[0x0][0x3b8] ;  /* 0x0000ee00ff0e7b82 */ /* 0x001e300000000a00 */
[----:B------:R-:W3:Y:S08]  /*0630*/  LDC.64 R18, c[0x0][0x3a8] ;  /* 0x0000ea00ff127b82 */ /* 0x000ef00000000a00 */
[----:B----4-:R-:W4:Y:S01]  /*0640*/  LDC.64 R20, c[0x0][0x3c8] ;  /* 0x0000f200ff147b82 */ /* 0x010f220000000a00 */
[----:B--2---:R-:W-:-:S07]  /*0650*/  IMAD.WIDE.U32 R10, R5, 0x4, R10 ;  /* 0x00000004050a7825 */ /* 0x004fce00078e000a */
[----:B-1----:R-:W1:Y:S01]  /*0660*/  LDC.64 R16, c[0x0][0x3d0] ;  /* 0x0000f400ff107b82 */ /* 0x002e620000000a00 */
[----:B0-----:R-:W-:-:S07]  /*0670*/  IMAD.WIDE.U32 R14, R5, 0x4, R14 ;  /* 0x00000004050e7825 */ /* 0x001fce00078e000e */
[----:B---3--:R-:W0:Y:S01]  /*0680*/  LDC.64 R12, c[0x0][0x3e8] ;  /* 0x0000fa00ff0c7b82 */ /* 0x008e220000000a00 */
[----:B------:R-:W-:-:S04]  /*0690*/  IMAD.WIDE.U32 R18, R5, 0x4, R18 ;  /* 0x0000000405127825 */ /* 0x000fc800078e0012 */
[----:B----4-:R-:W-:-:S04]  /*06a0*/  IMAD.WIDE.U32 R20, R5, 0x4, R20 ;  /* 0x0000000405147825 */ /* 0x010fc800078e0014 */
[----:B-1----:R-:W-:-:S04]  /*06b0*/  IMAD.WIDE.U32 R16, R5, 0x4, R16 ;  /* 0x0000000405107825 */ /* 0x002fc800078e0010 */
[----:B0-----:R-:W-:-:S07]  /*06c0*/  IMAD.WIDE R12, R3, 0x4, R12 ;  /* 0x00000004030c7825 */ /* 0x001fce00078e020c */
.L_x_68:
[----:B0-----:R-:W-:Y:S01]  /*06d0*/  MOV R23, 0x1 ;  /* 0x0000000100177802 */ /* 0x001fe20000000f00 */
[----:B------:R-:W-:Y:S01]  /*06e0*/  IMAD.MOV.U32 R22, RZ, RZ, RZ ;  /* 0x000000ffff167224 */ /* 0x000fe200078e00ff */
[----:B------:R-:W-:Y:S05]  /*06f0*/  YIELD ;  /* 0x0000000000007946 */ /* 0x000fea0003800000 */
[----:B------:R-:W2:Y:S02]  /*0700*/  ATOMG.E.CAS.STRONG.GPU PT, R2, [R10], R22, R23 ;  /* 0x000000160a0273a9 */ /* 0x000ea400001ee117 */
[C---:B--2---:R-:W-:Y:S02]  /*0710*/  ISETP.NE.AND P1, PT, R2.reuse, RZ, PT ;  /* 0x000000ff0200720c */ /* 0x044fe40003f25270 */
[----:B------:R-:W-:-:S11]  /*0720*/  ISETP.NE.AND P0, PT, R2, RZ, PT ;  /* 0x000000ff0200720c */ /* 0x000fd60003f05270 */
[----:B------:R-:W-:Y:S05]  /*0730*/  @P1 BRA `(.L_x_65) ;  /* 0x0000000000701947 */ /* 0x000fea0003800000 */
[----:B------:R-:W2:Y:S01]  /*0740*/  LDG.E.STRONG.SYS R2, desc[UR6][R8.64] ;  /* 0x0000000608027981 */ /* 0x000ea2000c1f5900 */
[----:B------:R-:W-:Y:S01]  /*0750*/  BSSY.RECONVERGENT B0, `(.L_x_66) ;  /* 0x0000017000007945 */ /* 0x000fe20003800200 */
[----:B--2---:R-:W-:-:S13]  /*0760*/  ISETP.NE.AND P1, PT, R2, 0x7fffffff, PT ;  /* 0x7fffffff0200780c */ /* 0x004fda0003f25270 */
[----:B------:R-:W-:Y:S05]  /*0770*/  @!P1 BRA `(.L_x_67) ;  /* 0x0000000000509947 */ /* 0x000fea0003800000 */
[----:B------:R-:W2:Y:S04]  /*0780*/  LDG.E.STRONG.SYS R2, desc[UR6][R14.64] ;  /* 0x000000060e027981 */ /* 0x000ea8000c1f5900 */
[----:B------:R-:W3:Y:S04]  /*0790*/  LDG.E R22, desc[UR6][R6.64] ;  /* 0x0000000606167981 */ /* 0x000ee8000c1e1900 */
[----:B------:R-:W3:Y:S04]  /*07a0*/  LDG.E R23, desc[UR6][R12.64] ;  /* 0x000000060c177981 */ /* 0x000ee8000c1e1900 */
[----:B------:R-:W3:Y:S04]  /*07b0*/  LDG.E.STRONG.SYS R5, desc[UR6][R8.64] ;  /* 0x0000000608057981 */ /* 0x000ee8000c1f5900 */
[----:B------:R-:W4:Y:S01]  /*07c0*/  LDG.E R24, desc[UR6][R18.64] ;  /* 0x0000000612187981 */ /* 0x000f22000c1e1900 */
[----:B---3--:R-:W-:-:S04]  /*07d0*/  IADD3 R5, PT, PT, R23, R5, -R22 ;  /* 0x0000000517057210 */ /* 0x008fc80007ffe816 */
[----:B----4-:R-:W-:-:S04]  /*07e0*/  IADD3 R5, PT, PT, R5, R24, RZ ;  /* 0x0000001805057210 */ /* 0x010fc80007ffe0ff */
[----:B--2---:R-:W-:-:S13]  /*07f0*/  ISETP.GT.U32.AND P1, PT, R2, R5, PT ;  /* 0x000000050200720c */ /* 0x004fda0003f24070 */
[----:B------:R-:W-:Y:S05]  /*0800*/  @!P1 BRA `(.L_x_67) ;  /* 0x00000000002c9947 */ /* 0x000fea0003800000 */
[----:B------:R-:W2:Y:S02]  /*0810*/  LDG.E.STRONG.SYS R5, desc[UR6][R8.64] ;  /* 0x0000000608057981 */ /* 0x000ea4000c1f5900 */
[----:B--2---:R-:W-:Y:S01]  /*0820*/  IADD3 R5, PT, PT, R23, R5, -R22 ;  /* 0x0000000517057210 */ /* 0x004fe20007ffe816 */
[----:B------:R-:W-:-:S04]  /*0830*/  HFMA2 R23, -RZ, RZ, 0, 5.9604644775390625e-08 ;  /* 0x00000001ff177431 */ /* 0x000fc800000001ff */
[----:B------:R-:W-:-:S05]  /*0840*/  IMAD.IADD R5, R24, 0x1, R5 ;  /* 0x0000000118057824 */ /* 0x000fca00078e0205 */
[----:B------:R0:W-:Y:S01]  /*0850*/  STG.E.STRONG.SYS desc[UR6][R14.64], R5 ;  /* 0x000000050e007986 */ /* 0x0001e2000c115906 */
[----:B------:R-:W-:Y:S06]  /*0860*/  MEMBAR.SC.GPU ;  /* 0x0000000000007992 */ /* 0x000fec0000002000 */
[----:B------:R-:W-:-:S00]  /*0870*/  ERRBAR ;  /* 0x00000000000079ab */ /* 0x000fc00000000000 */
[----:B------:R-:W-:Y:S06]  /*0880*/  CGAERRBAR ;  /* 0x00000000000075ab */ /* 0x000fec0000000000 */
[----:B------:R-:W-:Y:S04]  /*0890*/  CCTL.IVALL ;  /* 0x00000000ff00798f */ /* 0x000fe80002000000 */
[----:B------:R0:W-:Y:S04]  /*08a0*/  STG.E desc[UR6][R20.64], R0 ;  /* 0x0000000014007986 */ /* 0x0001e8000c101906 */
[----:B------:R0:W-:Y:S02]  /*08b0*/  STG.E desc[UR6][R16.64], R23 ;  /* 0x0000001710007986 */ /* 0x0001e4000c101906 */
.L_x_67:
[----:B------:R-:W-:Y:S05]  /*08c0*/  BSYNC.RECONVERGENT B0 ;  /* 0x0000000000007941 */ /* 0x000fea0003800200 */
.L_x_66:
[----:B------:R-:W-:Y:S01]  /*08d0*/  IMAD.MOV.U32 R22, RZ, RZ, 0x1 ;  /* 0x00000001ff167424 */ /* 0x000fe200078e00ff */
[----:B0-----:R-:W-:-:S05]  /*08e0*/  MOV R23, RZ ;  /* 0x000000ff00177202 */ /* 0x001fca0000000f00 */
[----:B------:R0:W5:Y:S02]  /*08f0*/  ATOMG.E.CAS.STRONG.GPU PT, RZ, [R10], R22, R23 ;  /* 0x000000160aff73a9 */ /* 0x00016400001ee117 */
.L_x_65:
[----:B------:R-:W-:Y:S05]  /*0900*/  WARPSYNC.ALL ;  /* 0x0000000000007948 */ /* 0x000fea0003800000 */
[----:B------:R-:W-:Y:S06]  /*0910*/  BAR.SYNC.DEFER_BLOCKING 0x0 ;  /* 0x0000000000007b1d */ /* 0x000fec0000010000 */
[----:B------:R-:W-:Y:S05]  /*0920*/  @P0 BRA `(.L_x_68) ;  /* 0xfffffffc00680947 */ /* 0x000fea000383ffff */
.L_x_64:
[----:B------:R-:W-:-:S04]  /*0930*/  IADD3 R3, PT, PT, R3, 0x1, RZ ;  /* 0x0000000103037810 */ /* 0x000fc80007ffe0ff */
[----:B------:R-:W-:-:S13]  /*0940*/  ISETP.NE.AND P0, PT, R3, R4, PT ;  /* 0x000000040300720c */ /* 0x000fda0003f05270 */
[----:B------:R-:W-:Y:S05]  /*0950*/  @P0 BRA `(.L_x_69) ;  /* 0xfffffffc00180947 */ /* 0x000fea000383ffff */
[----:B------:R-:W-:Y:S05]  /*0960*/  EXIT ;  /* 0x000000000000794d */ /* 0x000fea0003800000 */
.L_x_70:
        /* <DEDUP_REMOVED lines=9> */
.L_x_140:


//--------------------- .text._Z12propogateAddPiS_PjS_S_PViS_S_S_ii --------------------------
	.section	.text._Z12propogateAddPiS_PjS_S_PViS_S_S_ii,"ax",@progbits
	.align	128
        .global         _Z12propogateAddPiS_PjS_S_PViS_S_S_ii
        .type           _Z12propogateAddPiS_PjS_S_PViS_S_S_ii,@function
        .size           _Z12propogateAddPiS_PjS_S_PViS_S_S_ii,(.L_x_141 - _Z12propogateAddPiS_PjS_S_PViS_S_S_ii)
        .other          _Z12propogateAddPiS_PjS_S_PViS_S_S_ii,@"STO_CUDA_ENTRY STV_DEFAULT"
_Z12propogateAddPiS_PjS_S_PViS_S_S_ii:
.text._Z12propogateAddPiS_PjS_S_PViS_S_S_ii:
[----:B------:R-:W-:Y:S01]  /*0000*/  LDC R1, c[0x0][0x37c] ;  /* 0x0000df00ff017b82 */ /* 0x000fe20000000800 */
[----:B------:R-:W0:Y:S07]  /*0010*/  S2R R3, SR_TID.X ;  /* 0x0000000000037919 */ /* 0x000e2e0000002100 */
[----:B------:R-:W0:Y:S01]  /*0020*/  S2UR UR4, SR_CTAID.X ;  /* 0x00000000000479c3 */ /* 0x000e220000002500 */
[----:B------:R-:W1:Y:S07]  /*0030*/  LDCU UR5, c[0x0][0x3c8] ;  /* 0x00007900ff0577ac */ /* 0x000e6e0008000800 */
[----:B------:R-:W0:Y:S02]  /*0040*/  LDC R0, c[0x0][0x360] ;  /* 0x0000d800ff007b82 */ /* 0x000e240000000800 */
[----:B0-----:R-:W-:-:S05]  /*0050*/  IMAD R0, R0, UR4, R3 ;  /* 0x0000000400007c24 */ /* 0x001fca000f8e0203 */
[----:B-1----:R-:W-:-:S13]  /*0060*/  ISETP.GE.AND P0, PT, R0, UR5, PT ;  /* 0x0000000500007c0c */ /* 0x002fda000bf06270 */
[----:B------:R-:W-:Y:S05]  /*0070*/  @P0 EXIT ;  /* 0x000000000000094d */ /* 0x000fea0003800000 */
[----:B------:R-:W0:Y:S01]  /*0080*/  LDC.64 R2, c[0x0][0x380] ;  /* 0x0000e000ff027b82 */ /* 0x000e220000000a00 */
[----:B------:R-:W1:Y:S01]  /*0090*/  LDCU UR8, c[0x0][0x3cc] ;  /* 0x00007980ff0877ac */ /* 0x000e620008000800 */
[----:B------:R-:W-:Y:S01]  /*00a0*/  UIADD3 UR4, UPT, UPT, UR5, -0x1, URZ ;  /* 0xffffffff05047890 */ /* 0x000fe2000fffe0ff */
[----:B------:R-:W2:Y:S05]  /*00b0*/  LDCU.64 UR6, c[0x0][0x358] ;  /* 0x00006b00ff0677ac */ /* 0x000eaa0008000a00 */
[C---:B------:R-:W-:Y:S01]  /*00c0*/  ISETP.NE.AND P0, PT, R0.reuse, UR4, PT ;  /* 0x0000000400007c0c */ /* 0x040fe2000bf05270 */
[----:B-1----:R-:W-:Y:S02]  /*00d0*/  IMAD.U32 R4, RZ, RZ, UR8 ;  /* 0x00000008ff047e24 */ /* 0x002fe4000f8e00ff */
[----:B0-----:R-:W-:-:S10]  /*00e0*/  IMAD.WIDE R2, R0, 0x4, R2 ;  /* 0x0000000400027825 */ /* 0x001fd400078e0202 */
[----:B--2---:R-:W2:Y:S04]  /*00f0*/  @P0 LDG.E R4, desc[UR6][R2.64+0x4] ;  /* 0x0000040602040981 */ /* 0x004ea8000c1e1900 */
[----:B------:R-:W2:Y:S02]  /*0100*/  LDG.E R5, desc[UR6][R2.64] ;  /* 0x0000000602057981 */ /* 0x000ea4000c1e1900 */
[----:B--2---:R-:W-:-:S13]  /*0110*/  ISETP.GE.AND P0, PT, R5, R4, PT ;  /* 0x000000040500720c */ /* 0x004fda0003f06270 */
[----:B------:R-:W-:Y:S05]  /*0120*/  @P0 EXIT ;  /* 0x000000000000094d */ /* 0x000fea0003800000 */
[----:B------:R-:W0:Y:S01]  /*0130*/  LDC.64 R2, c[0x0][0x3a8] ;  /* 0x0000ea00ff027b82 */ /* 0x000e220000000a00 */
[C---:B------:R-:W-:Y:S01]  /*0140*/  ISETP.LT.AND P0, PT, R0.reuse, 0x1, PT ;  /* 0x000000010000780c */ /* 0x040fe20003f01270 */
[----:B0-----:R-:W-:-:S12]  /*0150*/  IMAD.WIDE R2, R0, 0x4, R2 ;  /* 0x0000000400027825 */ /* 0x001fd800078e0202 */
.L_x_79:
[----:B0-----:R-:W0:Y:S02]  /*0160*/  LDC.64 R6, c[0x0][0x388] ;  /* 0x0000e200ff067b82 */ /* 0x001e240000000a00 */
[----:B0-----:R-:W-:-:S05]  /*0170*/  IMAD.WIDE R6, R5, 0x4, R6 ;  /* 0x0000000405067825 */ /* 0x001fca00078e0206 */
[----:B------:R-:W2:Y:S02]  /*0180*/  LDG.E R15, desc[UR6][R6.64] ;  /* 0x00000006060f7981 */ /* 0x000ea4000c1e1900 */
[----:B--2---:R-:W-:-:S13]  /*0190*/  ISETP.GE.AND P1, PT, R15, RZ, PT ;  /* 0x000000ff0f00720c */ /* 0x004fda0003f26270 */
[----:B-----5:R-:W-:Y:S05]  /*01a0*/  @!P1 BRA `(.L_x_71) ;  /* 0x00000004000c9947 */ /* 0x020fea0003800000 */
[----:B------:R-:W0:Y:S01]  /*01b0*/  LDC.64 R6, c[0x0][0x3b0] ;  /* 0x0000ec00ff067b82 */ /* 0x000e220000000a00 */
[----:B------:R-:W-:-:S04]  /*01c0*/  ISETP.NE.AND P1, PT, R0, R15, PT ;  /* 0x0000000f0000720c */ /* 0x000fc80003f25270 */
[----:B------:R-:W-:-:S03]  /*01d0*/  ISETP.LT.OR P1, PT, R0, 0x1, !P1 ;  /* 0x000000010000780c */ /* 0x000fc60004f21670 */
[----:B------:R-:W1:Y:S08]  /*01e0*/  LDC.64 R8, c[0x0][0x3a8] ;  /* 0x0000ea00ff087b82 */ /* 0x000e700000000a00 */
[----:B------:R-:W2:Y:S08]  /*01f0*/  LDC.64 R10, c[0x0][0x390] ;  /* 0x0000e400ff0a7b82 */ /* 0x000eb00000000a00 */
[----:B------:R-:W3:Y:S01]  /*0200*/  LDC.64 R12, c[0x0][0x398] ;  /* 0x0000e600ff0c7b82 */ /* 0x000ee20000000a00 */
[----:B0-----:R-:W-:-:S07]  /*0210*/  IMAD.WIDE.U32 R6, R15, 0x4, R6 ;  /* 0x000000040f067825 */ /* 0x001fce00078e0006 */
[----:B------:R-:W0:Y:S01]  /*0220*/  LDC.64 R18, c[0x0][0x3b8] ;  /* 0x0000ee00ff127b82 */ /* 0x000e220000000a00 */
[----:B-1----:R-:W-:-:S07]  /*0230*/  IMAD.WIDE.U32 R8, R15, 0x4, R8 ;  /* 0x000000040f087825 */ /* 0x002fce00078e0008 */
[----:B------:R-:W1:Y:S01]  /*0240*/  LDC.64 R16, c[0x0][0x3a0] ;  /* 0x0000e800ff107b82 */ /* 0x000e620000000a00 */
[----:B--2---:R-:W-:-:S04]  /*0250*/  IMAD.WIDE R10, R5, 0x4, R10 ;  /* 0x00000004050a7825 */ /* 0x004fc800078e020a */
[----:B---3--:R-:W-:-:S04]  /*0260*/  IMAD.WIDE.U32 R12, R15, 0x4, R12 ;  /* 0x000000040f0c7825 */ /* 0x008fc800078e000c */
[----:B0-----:R-:W-:-:S04]  /*0270*/  IMAD.WIDE.U32 R18, R15, 0x4, R18 ;  /* 0x000000040f127825 */ /* 0x001fc800078e0012 */
[----:B-1----:R-:W-:-:S07]  /*0280*/  IMAD.WIDE.U32 R16, R15, 0x4, R16 ;  /* 0x000000040f107825 */ /* 0x002fce00078e0010 */
.L_x_78:
[----:B0-----:R-:W-:Y:S01]  /*0290*/  IMAD.MOV.U32 R21, RZ, RZ, 0x1 ;  /* 0x00000001ff157424 */ /* 0x001fe200078e00ff */
[----:B------:R-:W-:Y:S05]  /*02a0*/  YIELD ;  /* 0x0000000000007946 */ /* 0x000fea0003800000 */
[----:B------:R-:W-:-:S05]  /*02b0*/  IMAD.MOV.U32 R20, RZ, RZ, RZ ;  /* 0x000000ffff147224 */ /* 0x000fca00078e00ff */
[----:B------:R-:W2:Y:S02]  /*02c0*/  ATOMG.E.CAS.STRONG.GPU PT, R14, [R6], R20, R21 ;  /* 0x00000014060e73a9 */ /* 0x000ea400001ee115 */
[C---:B--2---:R-:W-:Y:S02]  /*02d0*/  ISETP.NE.AND P2, PT, R14.reuse, RZ, PT ;  /* 0x000000ff0e00720c */ /* 0x044fe40003f45270 */
[----:B------:R-:W-:-:S11]  /*02e0*/  ISETP.NE.AND P3, PT, R14, RZ, PT ;  /* 0x000000ff0e00720c */ /* 0x000fd60003f65270 */
[----:B-----5:R-:W-:Y:S05]  /*02f0*/  @P2 BRA `(.L_x_72) ;  /* 0x0000000000ac2947 */ /* 0x020fea0003800000 */
[----:B------:R-:W-:Y:S01]  /*0300*/  BSSY.RECONVERGENT B0, `(.L_x_73) ;  /* 0x000000b000007945 */ /* 0x000fe20003800200 */
[----:B------:R-:W-:-:S03]  /*0310*/  PLOP3.LUT P2, PT, P0, PT, PT, 0x80, 0x8 ;  /* 0x000000000008781c */ /* 0x000fc6000074f070 */
[----:B------:R-:W-:Y:S10]  /*0320*/  @P1 BRA `(.L_x_74) ;  /* 0x0000000000201947 */ /* 0x000ff40003800000 */
[----:B------:R-:W0:Y:S01]  /*0330*/  LDC.64 R22, c[0x0][0x3c0] ;  /* 0x0000f000ff167b82 */ /* 0x000e220000000a00 */
[----:B------:R-:W-:-:S07]  /*0340*/  MOV R20, R0 ;  /* 0x0000000000147202 */ /* 0x000fce0000000f00 */
.L_x_75:
[----:B0-----:R-:W-:-:S06]  /*0350*/  IMAD.WIDE.U32 R20, R20, 0x4, R22 ;  /* 0x0000000414147825 */ /* 0x001fcc00078e0016 */
[----:B------:R-:W2:Y:S02]  /*0360*/  LDG.E R20, desc[UR6][R20.64] ;  /* 0x0000000614147981 */ /* 0x000ea4000c1e1900 */
[C---:B--2---:R-:W-:Y:S02]  /*0370*/  ISETP.NE.AND P4, PT, R20.reuse, R15, PT ;  /* 0x0000000f1400720c */ /* 0x044fe40003f85270 */
[C---:B------:R-:W-:Y:S02]  /*0380*/  ISETP.GT.AND P5, PT, R20.reuse, RZ, PT ;  /* 0x000000ff1400720c */ /* 0x040fe40003fa4270 */
[----:B------:R-:W-:-:S11]  /*0390*/  ISETP.LT.AND P2, PT, R20, 0x1, PT ;  /* 0x000000011400780c */ /* 0x000fd60003f41270 */
[----:B------:R-:W-:Y:S05]  /*03a0*/  @P4 BRA P5, `(.L_x_75) ;  /* 0xfffffffc00e84947 */ /* 0x000fea000283ffff */
.L_x_74:
[----:B------:R-:W-:Y:S05]  /*03b0*/  BSYNC.RECONVERGENT B0 ;  /* 0x0000000000007941 */ /* 0x000fea0003800200 */
.L_x_73:
[----:B------:R-:W-:Y:S04]  /*03c0*/  BSSY.RECONVERGENT B0, `(.L_x_76) ;  /* 0x000001b000007945 */ /* 0x000fe80003800200 */
[----:B------:R-:W-:Y:S05]  /*03d0*/  @!P2 BRA `(.L_x_77) ;  /* 0x000000000064a947 */ /* 0x000fea0003800000 */
[----:B------:R-:W2:Y:S02]  /*03e0*/  LDG.E.STRONG.SYS R14, desc[UR6][R2.64] ;  /* 0x00000006020e7981 */ /* 0x000ea4000c1f5900 */
[----:B--2---:R-:W-:-:S13]  /*03f0*/  ISETP.NE.AND P2, PT, R14, 0x7fffffff, PT ;  /* 0x7fffffff0e00780c */ /* 0x004fda0003f45270 */
[----:B------:R-:W-:Y:S05]  /*0400*/  @!P2 BRA `(.L_x_77) ;  /* 0x000000000058a947 */ /* 0x000fea0003800000 */
[----:B------:R-:W0:Y:S01]  /*0410*/  LDC.64 R20, c[0x0][0x398] ;  /* 0x0000e600ff147b82 */ /* 0x000e220000000a00 */
[----:B------:R-:W2:Y:S04]  /*0420*/  LDG.E.STRONG.SYS R14, desc[UR6][R8.64] ;  /* 0x00000006080e7981 */ /* 0x000ea8000c1f5900 */
[----:B------:R-:W3:Y:S04]  /*0430*/  LDG.E R24, desc[UR6][R10.64] ;  /* 0x000000060a187981 */ /* 0x000ee8000c1e1900 */
[----:B------:R-:W3:Y:S04]  /*0440*/  LDG.E.STRONG.SYS R22, desc[UR6][R2.64] ;  /* 0x0000000602167981 */ /* 0x000ee8000c1f5900 */
[----:B------:R-:W4:Y:S01]  /*0450*/  LDG.E R25, desc[UR6][R12.64] ;  /* 0x000000060c197981 */ /* 0x000f22000c1e1900 */
[----:B0-----:R-:W-:-:S06]  /*0460*/  IMAD.WIDE R20, R0, 0x4, R20 ;  /* 0x0000000400147825 */ /* 0x001fcc00078e0214 */
[----:B------:R-:W3:Y:S02]  /*0470*/  LDG.E R21, desc[UR6][R20.64] ;  /* 0x0000000614157981 */ /* 0x000ee4000c1e1900 */
[----:B---3--:R-:W-:-:S05]  /*0480*/  IADD3 R22, PT, PT, R24, R22, -R21 ;  /* 0x0000001618167210 */ /* 0x008fca0007ffe815 */
[----:B----4-:R-:W-:-:S05]  /*0490*/  IMAD.IADD R23, R22, 0x1, R25 ;  /* 0x0000000116177824 */ /* 0x010fca00078e0219 */
[----:B--2---:R-:W-:-:S13]  /*04a0*/  ISETP.GT.U32.AND P2, PT, R14, R23, PT ;  /* 0x000000170e00720c */ /* 0x004fda0003f44070 */
[----:B------:R-:W-:Y:S05]  /*04b0*/  @!P2 BRA `(.L_x_77) ;  /* 0x00000000002ca947 */ /* 0x000fea0003800000 */
[----:B------:R-:W2:Y:S01]  /*04c0*/  LDG.E.STRONG.SYS R14, desc[UR6][R2.64] ;  /* 0x00000006020e7981 */ /* 0x000ea2000c1f5900 */
[----:B------:R-:W-:Y:S01]  /*04d0*/  HFMA2 R23, -RZ, RZ, 0, 5.9604644775390625e-08 ;  /* 0x00000001ff177431 */ /* 0x000fe200000001ff */
[----:B--2---:R-:W-:-:S05]  /*04e0*/  IADD3 R14, PT, PT, R24, R14, -R21 ;  /* 0x0000000e180e7210 */ /* 0x004fca0007ffe815 */
[----:B------:R-:W-:-:S05]  /*04f0*/  IMAD.IADD R21, R25, 0x1, R14 ;  /* 0x0000000119157824 */ /* 0x000fca00078e020e */
[----:B------:R0:W-:Y:S04]  /*0500*/  STG.E.STRONG.SYS desc[UR6][R8.64], R21 ;  /* 0x0000001508007986 */ /* 0x0001e8000c115906 */
[----:B------:R0:W-:Y:S01]  /*0510*/  STG.E desc[UR6][R18.64], R0 ;  /* 0x0000000012007986 */ /* 0x0001e2000c101906 */
[----:B------:R-:W-:Y:S06]  /*0520*/  MEMBAR.SC.GPU ;  /* 0x0000000000007992 */ /* 0x000fec0000002000 */
[----:B------:R-:W-:-:S00]  /*0530*/  ERRBAR ;  /* 0x00000000000079ab */ /* 0x000fc00000000000 */
[----:B------:R-:W-:Y:S06]  /*0540*/  CGAERRBAR ;  /* 0x00000000000075ab */ /* 0x000fec0000000000 */
[----:B------:R-:W-:Y:S04]  /*0550*/  CCTL.IVALL ;  /* 0x00000000ff00798f */ /* 0x000fe80002000000 */
[----:B------:R0:W-:Y:S02]  /*0560*/  STG.E desc[UR6][R16.64], R23 ;  /* 0x0000001710007986 */ /* 0x0001e4000c101906 */
.L_x_77:
[----:B------:R-:W-:Y:S05]  /*0570*/  BSYNC.RECONVERGENT B0 ;  /* 0x0000000000007941 */ /* 0x000fea0003800200 */
.L_x_76:
[----:B------:R-:W-:Y:S02]  /*0580*/  IMAD.MOV.U32 R20, RZ, RZ, 0x1 ;  /* 0x00000001ff147424 */ /* 0x000fe400078e00ff */
[----:B0-----:R-:W-:-:S05]  /*0590*/  IMAD.MOV.U32 R21, RZ, RZ, RZ ;  /* 0x000000ffff157224 */ /* 0x001fca00078e00ff */
[----:B------:R0:W5:Y:S02]  /*05a0*/  ATOMG.E.CAS.STRONG.GPU PT, RZ, [R6], R20, R21 ;  /* 0x0000001406ff73a9 */ /* 0x00016400001ee115 */
.L_x_72:
[----:B------:R-:W-:Y:S05]  /*05b0*/  WARPSYNC.ALL ;  /* 0x0000000000007948 */ /* 0x000fea0003800000 */
[----:B------:R-:W-:Y:S06]  /*05c0*/  BAR.SYNC.DEFER_BLOCKING 0x0 ;  /* 0x0000000000007b1d */ /* 0x000fec0000010000 */
[----:B------:R-:W-:Y:S05]  /*05d0*/  @P3 BRA `(.L_x_78) ;  /* 0xfffffffc002c3947 */ /* 0x000fea000383ffff */
.L_x_71:
[----:B------:R-:W-:-:S04]  /*05e0*/  IADD3 R5, PT, PT, R5, 0x1, RZ ;  /* 0x0000000105057810 */ /* 0x000fc80007ffe0ff */
[----:B------:R-:W-:-:S13]  /*05f0*/  ISETP.NE.AND P1, PT, R5, R4, PT ;  /* 0x000000040500720c */ /* 0x000fda0003f25270 */
[----:B------:R-:W-:Y:S05]  /*0600*/  @P1 BRA `(.L_x_79) ;  /* 0xfffffff800d41947 */ /* 0x000fea000383ffff */
[----:B------:R-:W-:Y:S05]  /*0610*/  EXIT ;  /* 0x000000000000794d */ /* 0x000fea0003800000 */
.L_x_80:
        /* <DEDUP_REMOVED lines=14> */
.L_x_141:


//--------------------- .text._Z12propogateDelPiiPViS_S_PjiiS_S1_S_S_S_S_S2_i --------------------------
	.section	.text._Z12propogateDelPiiPViS_S_PjiiS_S1_S_S_S_S_S2_i,"ax",@progbits
	.align	128
        .global         _Z12propogateDelPiiPViS_S_PjiiS_S1_S_S_S_S_S2_i
        .type           _Z12propogateDelPiiPViS_S_PjiiS_S1_S_S_S_S_S2_i,@function
        .size           _Z12propogateDelPiiPViS_S_PjiiS_S1_S_S_S_S_S2_i,(.L_x_142 - _Z12propogateDelPiiPViS_S_PjiiS_S1_S_S_S_S_S2_i)
        .other          _Z12propogateDelPiiPViS_S_PjiiS_S1_S_S_S_S_S2_i,@"STO_CUDA_ENTRY STV_DEFAULT"
_Z12propogateDelPiiPViS_S_PjiiS_S1_S_S_S_S_S2_i:
.text._Z12propogateDelPiiPViS_S_PjiiS_S1_S_S_S_S_S2_i:
        /* <DEDUP_REMOVED lines=9> */
[----:B------:R-:W1:Y:S01]  /*0090*/  LDCU.64 UR6, c[0x0][0x358] ;  /* 0x00006b00ff0677ac */ /* 0x000e620008000a00 */
[----:B------:R-:W2:Y:S06]  /*00a0*/  LDCU UR4, c[0x0][0x3b0] ;  /* 0x00007600ff0477ac */ /* 0x000eac0008000800 */
[----:B------:R-:W3:Y:S01]  /*00b0*/  LDC.64 R10, c[0x0][0x398] ;  /* 0x0000e600ff0a7b82 */ /* 0x000ee20000000a00 */
[----:B------:R-:W4:Y:S07]  /*00c0*/  LDCU UR5, c[0x0][0x3b4] ;  /* 0x00007680ff0577ac */ /* 0x000f2e0008000800 */
[----:B------:R-:W5:Y:S01]  /*00d0*/  LDC.64 R6, c[0x0][0x3c0] ;  /* 0x0000f000ff067b82 */ /* 0x000f620000000a00 */
[----:B0-----:R-:W-:Y:S01]  /*00e0*/  IMAD.WIDE R2, R5, 0x4, R2 ;  /* 0x0000000405027825 */ /* 0x001fe200078e0202 */
[----:B--2---:R-:W-:-:S06]  /*00f0*/  UIADD3 UR4, UPT, UPT, UR4, -0x1, URZ ;  /* 0xffffffff04047890 */ /* 0x004fcc000fffe0ff */
[----:B------:R-:W0:Y:S01]  /*0100*/  LDC.64 R4, c[0x0][0x390] ;  /* 0x0000e400ff047b82 */ /* 0x000e220000000a00 */
[----:B-1----:R1:W2:Y:S01]  /*0110*/  LDG.E R0, desc[UR6][R2.64] ;  /* 0x0000000602007981 */ /* 0x0022a2000c1e1900 */
[----:B----4-:R-:W-:-:S06]  /*0120*/  IMAD.U32 R8, RZ, RZ, UR5 ;  /* 0x00000005ff087e24 */ /* 0x010fcc000f8e00ff */
[----:B------:R-:W4:Y:S01]  /*0130*/  LDC.64 R14, c[0x0][0x3d0] ;  /* 0x0000f400ff0e7b82 */ /* 0x000f220000000a00 */
[----:B------:R-:W-:Y:S02]  /*0140*/  IMAD.MOV.U32 R17, RZ, RZ, -0x1 ;  /* 0xffffffffff117424 */ /* 0x000fe400078e00ff */
[----:B------:R-:W-:Y:S02]  /*0150*/  IMAD.MOV.U32 R19, RZ, RZ, 0x7fffffff ;  /* 0x7fffffffff137424 */ /* 0x000fe400078e00ff */
[----:B------:R-:W-:-:S03]  /*0160*/  IMAD.MOV.U32 R21, RZ, RZ, 0x1 ;  /* 0x00000001ff157424 */ /* 0x000fc600078e00ff */
[----:B-1----:R-:W1:Y:S01]  /*0170*/  LDC.64 R2, c[0x0][0x3b8] ;  /* 0x0000ee00ff027b82 */ /* 0x002e620000000a00 */
[C---:B--2---:R-:W-:Y:S01]  /*0180*/  ISETP.NE.AND P0, PT, R0.reuse, UR4, PT ;  /* 0x0000000400007c0c */ /* 0x044fe2000bf05270 */
[----:B---3--:R-:W-:-:S05]  /*0190*/  IMAD.WIDE R10, R0, 0x4, R10 ;  /* 0x00000004000a7825 */ /* 0x008fca00078e020a */
[----:B------:R-:W2:Y:S07]  /*01a0*/  LDG.E R13, desc[UR6][R10.64] ;  /* 0x000000060a0d7981 */ /* 0x000eae000c1e1900 */
[----:B------:R3:W2:Y:S01]  /*01b0*/  @P0 LDG.E R8, desc[UR6][R10.64+0x4] ;  /* 0x000004060a080981 */ /* 0x0006a2000c1e1900 */
[----:B-----5:R-:W-:-:S04]  /*01c0*/  IMAD.WIDE R6, R0, 0x4, R6 ;  /* 0x0000000400067825 */ /* 0x020fc800078e0206 */
[C---:B0-----:R-:W-:Y:S01]  /*01d0*/  IMAD.WIDE R4, R0.reuse, 0x4, R4 ;  /* 0x0000000400047825 */ /* 0x041fe200078e0204 */
[----:B------:R0:W-:Y:S03]  /*01e0*/  STG.E.STRONG.SYS desc[UR6][R6.64], R17 ;  /* 0x0000001106007986 */ /* 0x0001e6000c115906 */
[----:B----4-:R-:W-:Y:S01]  /*01f0*/  IMAD.WIDE R14, R0, 0x4, R14 ;  /* 0x00000004000e7825 */ /* 0x010fe200078e020e */
[----:B------:R-:W4:Y:S01]  /*0200*/  LDCU UR5, c[0x0][0x3f0] ;  /* 0x00007e00ff0577ac */ /* 0x000f220008000800 */
[----:B------:R0:W-:Y:S04]  /*0210*/  STG.E.STRONG.SYS desc[UR6][R4.64], R19 ;  /* 0x0000001304007986 */ /* 0x0001e8000c115906 */
[----:B------:R0:W-:Y:S01]  /*0220*/  STG.E desc[UR6][R14.64], R21 ;  /* 0x000000150e007986 */ /* 0x0001e2000c101906 */
[----:B------:R-:W-:Y:S01]  /*0230*/  BSSY.RECONVERGENT B0, `(.L_x_81) ;  /* 0x0000035000007945 */ /* 0x000fe20003800200 */
[----:B------:R-:W-:-:S02]  /*0240*/  IMAD.MOV.U32 R9, RZ, RZ, -0x1 ;  /* 0xffffffffff097424 */ /* 0x000fc400078e00ff */
[----:B---3--:R-:W-:Y:S02]  /*0250*/  IMAD.MOV.U32 R11, RZ, RZ, 0x7fffffff ;  /* 0x7fffffffff0b7424 */ /* 0x008fe400078e00ff */
[----:B-1----:R-:W-:-:S04]  /*0260*/  IMAD.WIDE R2, R0, 0x4, R2 ;  /* 0x0000000400027825 */ /* 0x002fc800078e0202 */
[----:B----4-:R-:W-:Y:S01]  /*0270*/  IMAD.U32 R10, RZ, RZ, UR5 ;  /* 0x00000005ff0a7e24 */ /* 0x010fe2000f8e00ff */
[----:B--2---:R-:W-:-:S13]  /*0280*/  ISETP.GE.AND P0, PT, R13, R8, PT ;  /* 0x000000080d00720c */ /* 0x004fda0003f06270 */
[----:B0-----:R-:W-:Y:S05]  /*0290*/  @P0 BRA `(.L_x_82) ;  /* 0x0000000000b80947 */ /* 0x001fea0003800000 */
[----:B------:R-:W-:Y:S01]  /*02a0*/  MOV R11, 0x7fffffff ;  /* 0x7fffffff000b7802 */ /* 0x000fe20000000f00 */
[----:B------:R-:W-:-:S07]  /*02b0*/  IMAD.MOV.U32 R9, RZ, RZ, -0x1 ;  /* 0xffffffffff097424 */ /* 0x000fce00078e00ff */
.L_x_87:
[----:B------:R-:W0:Y:S02]  /*02c0*/  LDC.64 R14, c[0x0][0x3a0] ;  /* 0x0000e800ff0e7b82 */ /* 0x000e240000000a00 */
[----:B0-----:R-:W-:-:S06]  /*02d0*/  IMAD.WIDE R14, R13, 0x4, R14 ;  /* 0x000000040d0e7825 */ /* 0x001fcc00078e020e */
[----:B------:R-:W2:Y:S01]  /*02e0*/  LDG.E R15, desc[UR6][R14.64] ;  /* 0x000000060e0f7981 */ /* 0x000ea2000c1e1900 */
[----:B------:R-:W-:Y:S01]  /*02f0*/  IMAD.MOV.U32 R19, RZ, RZ, R13 ;  /* 0x000000ffff137224 */ /* 0x000fe200078e000d */
[----:B------:R-:W-:Y:S01]  /*0300*/  BSSY.RECONVERGENT B1, `(.L_x_83) ;  /* 0x0000026000017945 */ /* 0x000fe20003800200 */
[----:B------:R-:W-:-:S05]  /*0310*/  VIADD R13, R13, 0x1 ;  /* 0x000000010d0d7836 */ /* 0x000fca0000000000 */
[----:B------:R-:W-:Y:S02]  /*0320*/  ISETP.NE.AND P1, PT, R13, R8, PT ;  /* 0x000000080d00720c */ /* 0x000fe40003f25270 */
[----:B--2---:R-:W-:-:S04]  /*0330*/  ISETP.NE.AND P0, PT, R15, R0, PT ;  /* 0x000000000f00720c */ /* 0x004fc80003f05270 */
[----:B------:R-:W-:-:S13]  /*0340*/  ISETP.LT.OR P0, PT, R15, RZ, !P0 ;  /* 0x000000ff0f00720c */ /* 0x000fda0004701670 */
[----:B-----5:R-:W-:Y:S05]  /*0350*/  @P0 BRA `(.L_x_84) ;  /* 0x0000000000800947 */ /* 0x020fea0003800000 */
[----:B------:R-:W0:Y:S02]  /*0360*/  LDC.64 R16, c[0x0][0x3a8] ;  /* 0x0000ea00ff107b82 */ /* 0x000e240000000a00 */
[----:B0-----:R-:W-:-:S06]  /*0370*/  IMAD.WIDE R16, R19, 0x4, R16 ;  /* 0x0000000413107825 */ /* 0x001fcc00078e0210 */
[----:B------:R-:W0:Y:S01]  /*0380*/  LDC.64 R18, c[0x0][0x3c8] ;  /* 0x0000f200ff127b82 */ /* 0x000e220000000a00 */
[----:B------:R1:W5:Y:S01]  /*0390*/  LDG.E R12, desc[UR6][R16.64] ;  /* 0x00000006100c7981 */ /* 0x000362000c1e1900 */
[----:B------:R-:W-:Y:S01]  /*03a0*/  BSSY.RECONVERGENT B2, `(.L_x_85) ;  /* 0x0000008000027945 */ /* 0x000fe20003800200 */
[----:B------:R-:W-:-:S07]  /*03b0*/  IMAD.MOV.U32 R21, RZ, RZ, R15 ;  /* 0x000000ffff157224 */ /* 0x000fce00078e000f */
.L_x_86:
[----:B01----:R-:W-:-:S05]  /*03c0*/  IMAD.WIDE.U32 R16, R21, 0x4, R18 ;  /* 0x0000000415107825 */ /* 0x003fca00078e0012 */
[----:B------:R-:W2:Y:S02]  /*03d0*/  LDG.E R21, desc[UR6][R16.64] ;  /* 0x0000000610157981 */ /* 0x000ea4000c1e1900 */
[C---:B--2---:R-:W-:Y:S02]  /*03e0*/  ISETP.NE.AND P0, PT, R21.reuse, R0, PT ;  /* 0x000000001500720c */ /* 0x044fe40003f05270 */
[C---:B------:R-:W-:Y:S02]  /*03f0*/  ISETP.GT.AND P3, PT, R21.reuse, RZ, PT ;  /* 0x000000ff1500720c */ /* 0x040fe40003f64270 */
[----:B------:R-:W-:-:S11]  /*0400*/  ISETP.GT.AND P2, PT, R21, RZ, PT ;  /* 0x000000ff1500720c */ /* 0x000fd60003f44270 */
[----:B------:R-:W-:Y:S05]  /*0410*/  @P0 BRA P3, `(.L_x_86) ;  /* 0xfffffffc00e80947 */ /* 0x000fea000183ffff */
[----:B------:R-:W-:Y:S05]  /*0420*/  BSYNC.RECONVERGENT B2 ;  /* 0x0000000000027941 */ /* 0x000fea0003800200 */
.L_x_85:
        /* <DEDUP_REMOVED lines=8> */
[----:B------:R-:W3:Y:S01]  /*04b0*/  LDG.E R14, desc[UR6][R2.64] ;  /* 0x00000006020e7981 */ /* 0x000ee2000c1e1900 */
[----:B0-----:R-:W-:-:S06]  /*04c0*/  IMAD.WIDE.U32 R18, R15, 0x4, R18 ;  /* 0x000000040f127825 */ /* 0x001fcc00078e0012 */
[----:B------:R-:W2:Y:S02]  /*04d0*/  LDG.E R18, desc[UR6][R18.64] ;  /* 0x0000000612127981 */ /* 0x000ea4000c1e1900 */
[----:B--2--5:R-:W-:-:S05]  /*04e0*/  IADD3 R21, PT, PT, -R18, R21, R12 ;  /* 0x0000001512157210 */ /* 0x024fca0007ffe10c */
[----:B---3--:R-:W-:-:S05]  /*04f0*/  IMAD.IADD R20, R14, 0x1, R21 ;  /* 0x000000010e147824 */ /* 0x008fca00078e0215 */
[----:B------:R-:W-:-:S13]  /*0500*/  ISETP.GT.AND P0, PT, R11, R20, PT ;  /* 0x000000140b00720c */ /* 0x000fda0003f04270 */
[----:B------:R-:W-:Y:S05]  /*0510*/  @!P0 BRA `(.L_x_84) ;  /* 0x0000000000108947 */ /* 0x000fea0003800000 */
[----:B------:R-:W2:Y:S01]  /*0520*/  LDG.E.STRONG.SYS R17, desc[UR6][R16.64] ;  /* 0x0000000610117981 */ /* 0x000ea2000c1f5900 */
[----:B------:R-:W-:Y:S02]  /*0530*/  MOV R9, R15 ;  /* 0x0000000f00097202 */ /* 0x000fe40000000f00 */
[----:B--2---:R-:W-:-:S05]  /*0540*/  IADD3 R11, PT, PT, -R18, R17, R12 ;  /* 0x00000011120b7210 */ /* 0x004fca0007ffe10c */
[----:B------:R-:W-:-:S07]  /*0550*/  IMAD.IADD R11, R14, 0x1, R11 ;  /* 0x000000010e0b7824 */ /* 0x000fce00078e020b */
.L_x_84:
[----:B------:R-:W-:Y:S05]  /*0560*/  BSYNC.RECONVERGENT B1 ;  /* 0x0000000000017941 */ /* 0x000fea0003800200 */
.L_x_83:
[----:B------:R-:W-:Y:S05]  /*0570*/  @P1 BRA `(.L_x_87) ;  /* 0xfffffffc00501947 */ /* 0x000fea000383ffff */
.L_x_82:
[----:B------:R-:W-:Y:S05]  /*0580*/  BSYNC.RECONVERGENT B0 ;  /* 0x0000000000007941 */ /* 0x000fea0003800200 */
.L_x_81:
[----:B------:R-:W0:Y:S01]  /*0590*/  LDC.64 R14, c[0x0][0x3d8] ;  /* 0x0000f600ff0e7b82 */ /* 0x000e220000000a00 */
[C---:B------:R-:W-:Y:S01]  /*05a0*/  ISETP.NE.AND P0, PT, R0.reuse, UR4, PT ;  /* 0x0000000400007c0c */ /* 0x040fe2000bf05270 */
[----:B------:R-:W1:Y:S01]  /*05b0*/  LDCU.64 UR4, c[0x0][0x3c8] ;  /* 0x00007900ff0477ac */ /* 0x000e620008000a00 */
[----:B0-----:R-:W-:-:S11]  /*05c0*/  IMAD.WIDE R14, R0, 0x4, R14 ;  /* 0x00000004000e7825 */ /* 0x001fd600078e020e */
[----:B------:R-:W2:Y:S04]  /*05d0*/  @P0 LDG.E R10, desc[UR6][R14.64+0x4] ;  /* 0x000004060e0a0981 */ /* 0x000ea8000c1e1900 */
[----:B------:R-:W2:Y:S01]  /*05e0*/  LDG.E R13, desc[UR6][R14.64] ;  /* 0x000000060e0d7981 */ /* 0x000ea2000c1e1900 */
[----:B------:R-:W-:Y:S01]  /*05f0*/  BSSY.RECONVERGENT B0, `(.L_x_88) ;  /* 0x0000035000007945 */ /* 0x000fe20003800200 */
[----:B--2---:R-:W-:-:S13]  /*0600*/  ISETP.GE.AND P0, PT, R13, R10, PT ;  /* 0x0000000a0d00720c */ /* 0x004fda0003f06270 */
[----:B-1----:R-:W-:Y:S05]  /*0610*/  @P0 BRA `(.L_x_89) ;  /* 0x0000000000c80947 */ /* 0x002fea0003800000 */
.L_x_94:
[----:B------:R-:W0:Y:S02]  /*0620*/  LDC.64 R14, c[0x0][0x3e0] ;  /* 0x0000f800ff0e7b82 */ /* 0x000e240000000a00 */
[----:B0-----:R-:W-:-:S05]  /*0630*/  IMAD.WIDE R14, R13, 0x4, R14 ;  /* 0x000000040d0e7825 */ /* 0x001fca00078e020e */
[----:B------:R-:W2:Y:S01]  /*0640*/  LDG.E R8, desc[UR6][R14.64] ;  /* 0x000000060e087981 */ /* 0x000ea2000c1e1900 */
[----:B------:R-:W-:Y:S01]  /*0650*/  IMAD.MOV.U32 R17, RZ, RZ, R13 ;  /* 0x000000ffff117224 */ /* 0x000fe200078e000d */
[----:B------:R-:W-:Y:S01]  /*0660*/  BSSY.RECONVERGENT B1, `(.L_x_90) ;  /* 0x000002c000017945 */ /* 0x000fe20003800200 */
[----:B------:R-:W-:-:S05]  /*0670*/  VIADD R13, R13, 0x1 ;  /* 0x000000010d0d7836 */ /* 0x000fca0000000000 */
[----:B------:R-:W-:Y:S02]  /*0680*/  ISETP.NE.AND P1, PT, R13, R10, PT ;  /* 0x0000000a0d00720c */ /* 0x000fe40003f25270 */
        /* <DEDUP_REMOVED lines=9> */
.L_x_93:
[----:B------:R-:W-:-:S04]  /*0720*/  LEA R16, P0, R14, UR4, 0x2 ;  /* 0x000000040e107c11 */ /* 0x000fc8000f8010ff */
        /* <DEDUP_REMOVED lines=8> */
.L_x_92:
[----:B------:R-:W-:Y:S05]  /*07b0*/  @P2 BRA `(.L_x_91) ;  /* 0x0000000000582947 */ /* 0x000fea0003800000 */
[----:B------:R-:W0:Y:S01]  /*07c0*/  LDCU.64 UR8, c[0x0][0x390] ;  /* 0x00007200ff0877ac */ /* 0x000e220008000a00 */
[----:B------:R-:W-:Y:S02]  /*07d0*/  SHF.L.U32 R16, R8, 0x2, RZ ;  /* 0x0000000208107819 */ /* 0x000fe400000006ff */
[----:B------:R-:W-:Y:S02]  /*07e0*/  SHF.R.U32.HI R18, RZ, 0x1e, R8 ;  /* 0x0000001eff127819 */ /* 0x000fe40000011608 */
[----:B0-----:R-:W-:-:S04]  /*07f0*/  IADD3 R14, P0, PT, R16, UR8, RZ ;  /* 0x00000008100e7c10 */ /* 0x001fc8000ff1e0ff */
[----:B------:R-:W-:-:S05]  /*0800*/  IADD3.X R15, PT, PT, R18, UR9, RZ, P0, !PT ;  /* 0x00000009120f7c10 */ /* 0x000fca00087fe4ff */
[----:B------:R-:W2:Y:S02]  /*0810*/  LDG.E.STRONG.SYS R17, desc[UR6][R14.64] ;  /* 0x000000060e117981 */ /* 0x000ea4000c1f5900 */
[----:B--2---:R-:W-:-:S13]  /*0820*/  ISETP.NE.AND P0, PT, R17, 0x7fffffff, PT ;  /* 0x7fffffff1100780c */ /* 0x004fda0003f05270 */
[----:B------:R-:W-:Y:S05]  /*0830*/  @!P0 BRA `(.L_x_91) ;  /* 0x0000000000388947 */ /* 0x000fea0003800000 */
[----:B------:R-:W0:Y:S01]  /*0840*/  LDCU.64 UR8, c[0x0][0x3b8] ;  /* 0x00007700ff0877ac */ /* 0x000e220008000a00 */
[----:B------:R-:W2:Y:S01]  /*0850*/  LDG.E.STRONG.SYS R19, desc[UR6][R14.64] ;  /* 0x000000060e137981 */ /* 0x000ea2000c1f5900 */
[----:B0-----:R-:W-:-:S04]  /*0860*/  IADD3 R16, P0, PT, R16, UR8, RZ ;  /* 0x0000000810107c10 */ /* 0x001fc8000ff1e0ff */
[----:B------:R-:W-:Y:S02]  /*0870*/  IADD3.X R17, PT, PT, R18, UR9, RZ, P0, !PT ;  /* 0x0000000912117c10 */ /* 0x000fe400087fe4ff */
[----:B------:R-:W3:Y:S04]  /*0880*/  LDG.E R18, desc[UR6][R2.64] ;  /* 0x0000000602127981 */ /* 0x000ee8000c1e1900 */
[----:B------:R-:W2:Y:S02]  /*0890*/  LDG.E R16, desc[UR6][R16.64] ;  /* 0x0000000610107981 */ /* 0x000ea4000c1e1900 */
[----:B--2--5:R-:W-:-:S05]  /*08a0*/  IADD3 R19, PT, PT, -R16, R19, R12 ;  /* 0x0000001310137210 */ /* 0x024fca0007ffe10c */
[----:B---3--:R-:W-:-:S05]  /*08b0*/  IMAD.IADD R20, R18, 0x1, R19 ;  /* 0x0000000112147824 */ /* 0x008fca00078e0213 */
[----:B------:R-:W-:-:S13]  /*08c0*/  ISETP.GT.AND P0, PT, R11, R20, PT ;  /* 0x000000140b00720c */ /* 0x000fda0003f04270 */
[----:B------:R-:W-:Y:S05]  /*08d0*/  @!P0 BRA `(.L_x_91) ;  /* 0x0000000000108947 */ /* 0x000fea0003800000 */
[----:B------:R-:W2:Y:S01]  /*08e0*/  LDG.E.STRONG.SYS R15, desc[UR6][R14.64] ;  /* 0x000000060e0f7981 */ /* 0x000ea2000c1f5900 */
[----:B------:R-:W-:Y:S01]  /*08f0*/  IMAD.MOV.U32 R9, RZ, RZ, R8 ;  /* 0x000000ffff097224 */ /* 0x000fe200078e0008 */
[----:B--2---:R-:W-:-:S05]  /*0900*/  IADD3 R11, PT, PT, -R16, R15, R12 ;  /* 0x0000000f100b7210 */ /* 0x004fca0007ffe10c */
[----:B------:R-:W-:-:S07]  /*0910*/  IMAD.IADD R11, R18, 0x1, R11 ;  /* 0x00000001120b7824 */ /* 0x000fce00078e020b */
.L_x_91:
[----:B------:R-:W-:Y:S05]  /*0920*/  BSYNC.RECONVERGENT B1 ;  /* 0x0000000000017941 */ /* 0x000fea0003800200 */
.L_x_90:
[----:B------:R-:W-:Y:S05]  /*0930*/  @P1 BRA `(.L_x_94) ;  /* 0xfffffffc00381947 */ /* 0x000fea000383ffff */
.L_x_89:
[----:B------:R-:W-:Y:S05]  /*0940*/  BSYNC.RECONVERGENT B0 ;  /* 0x0000000000007941 */ /* 0x000fea0003800200 */
.L_x_88:
[----:B------:R-:W-:-:S13]  /*0950*/  ISETP.NE.AND P0, PT, R11, 0x7fffffff, PT ;  /* 0x7fffffff0b00780c */ /* 0x000fda0003f05270 */
[----:B------:R-:W-:Y:S05]  /*0960*/  @!P0 EXIT ;  /* 0x000000000000894d */ /* 0x000fea0003800000 */
[----:B------:R-:W-:Y:S04]  /*0970*/  STG.E.STRONG.SYS desc[UR6][R4.64], R11 ;  /* 0x0000000b04007986 */ /* 0x000fe8000c115906 */
[----:B------:R-:W-:Y:S01]  /*0980*/  STG.E.STRONG.SYS desc[UR6][R6.64], R9 ;  /* 0x0000000906007986 */ /* 0x000fe2000c115906 */
[----:B------:R-:W-:Y:S05]  /*0990*/  EXIT ;  /* 0x000000000000794d */ /* 0x000fea0003800000 */
.L_x_95:
        /* <DEDUP_REMOVED lines=14> */
.L_x_142:


//--------------------- .text._Z8checkMINPiS_S_iii --------------------------
	.section	.text._Z8checkMINPiS_S_iii,"ax",@progbits
	.align	128
        .global         _Z8checkMINPiS_S_iii
        .type           _Z8checkMINPiS_S_iii,@function
        .size           _Z8checkMINPiS_S_iii,(.L_x_143 - _Z8checkMINPiS_S_iii)
        .other          _Z8checkMINPiS_S_iii,@"STO_CUDA_ENTRY STV_DEFAULT"
_Z8checkMINPiS_S_iii:
.text._Z8checkMINPiS_S_iii:
[----:B------:R-:W-:Y:S01]  /*0000*/  LDC R1, c[0x0][0x37c] ;  /* 0x0000df00ff017b82 */ /* 0x000fe20000000800 */
[----:B------:R-:W0:Y:S07]  /*0010*/  S2R R2, SR_TID.X ;  /* 0x0000000000027919 */ /* 0x000e2e0000002100 */
[----:B------:R-:W0:Y:S08]  /*0020*/  S2UR UR4, SR_CTAID.X ;  /* 0x00000000000479c3 */ /* 0x000e300000002500 */
[----:B------:R-:W0:Y:S08]  /*0030*/  LDC R5, c[0x0][0x360] ;  /* 0x0000d800ff057b82 */ /* 0x000e300000000800 */
[----:B------:R-:W1:Y:S01]  /*0040*/  LDC R0, c[0x0][0x3a0] ;  /* 0x0000e800ff007b82 */ /* 0x000e620000000800 */
[----:B0-----:R-:W-:-:S05]  /*0050*/  IMAD R5, R5, UR4, R2 ;  /* 0x0000000405057c24 */ /* 0x001fca000f8e0202 */
[----:B-1----:R-:W-:-:S13]  /*0060*/  ISETP.GE.AND P0, PT, R5, R0, PT ;  /* 0x000000000500720c */ /* 0x002fda0003f06270 */
[----:B------:R-:W-:Y:S05]  /*0070*/  @P0 EXIT ;  /* 0x000000000000094d */ /* 0x000fea0003800000 */
[----:B------:R-:W0:Y:S01]  /*0080*/  LDC.64 R2, c[0x0][0x380] ;  /* 0x0000e000ff027b82 */ /* 0x000e220000000a00 */
[----:B------:R-:W1:Y:S01]  /*0090*/  LDCU.64 UR4, c[0x0][0x358] ;  /* 0x00006b00ff0477ac */ /* 0x000e620008000a00 */
[----:B0-----:R-:W-:-:S06]  /*00a0*/  IMAD.WIDE R2, R5, 0x4, R2 ;  /* 0x0000000405027825 */ /* 0x001fcc00078e0202 */
[----:B-1----:R-:W2:Y:S02]  /*00b0*/  LDG.E R2, desc[UR4][R2.64] ;  /* 0x0000000402027981 */ /* 0x002ea4000c1e1900 */
[----:B--2---:R-:W-:-:S13]  /*00c0*/  ISETP.GE.AND P0, PT, R2, 0x1, PT ;  /* 0x000000010200780c */ /* 0x004fda0003f06270 */
[----:B------:R-:W-:Y:S05]  /*00d0*/  @!P0 EXIT ;  /* 0x000000000000894d */ /* 0x000fea0003800000 */
[----:B------:R-:W-:Y:S01]  /*00e0*/  IABS R9, R0 ;  /* 0x0000000000097213 */ /* 0x000fe20000000000 */
[----:B------:R-:W0:Y:S03]  /*00f0*/  LDC R7, c[0x0][0x39c] ;  /* 0x0000e700ff077b82 */ /* 0x000e260000000800 */
[----:B------:R-:W1:Y:S08]  /*0100*/  I2F.RP R4, R9 ;  /* 0x0000000900047306 */ /* 0x000e700000209400 */
[----:B-1----:R-:W1:Y:S01]  /*0110*/  MUFU.RCP R4, R4 ;  /* 0x0000000400047308 */ /* 0x002e620000001000 */
[----:B0-----:R-:W-:Y:S01]  /*0120*/  IADD3 R7, PT, PT, R0, -0x1, R7 ;  /* 0xffffffff00077810 */ /* 0x001fe20007ffe007 */
[----:B-1----:R-:W-:-:S06]  /*0130*/  VIADD R2, R4, 0xffffffe ;  /* 0x0ffffffe04027836 */ /* 0x002fcc0000000000 */
[----:B------:R0:W1:Y:S02]  /*0140*/  F2I.FTZ.U32.TRUNC.NTZ R3, R2 ;  /* 0x0000000200037305 */ /* 0x000064000021f000 */
[----:B0-----:R-:W-:Y:S02]  /*0150*/  HFMA2 R2, -RZ, RZ, 0, 0 ;  /* 0x00000000ff027431 */ /* 0x001fe400000001ff */
[----:B-1----:R-:W-:-:S04]  /*0160*/  IMAD.MOV R6, RZ, RZ, -R3 ;  /* 0x000000ffff067224 */ /* 0x002fc800078e0a03 */
[----:B------:R-:W-:Y:S01]  /*0170*/  IMAD R11, R6, R9, RZ ;  /* 0x00000009060b7224 */ /* 0x000fe200078e02ff */
[----:B------:R-:W-:Y:S02]  /*0180*/  IABS R6, R7 ;  /* 0x0000000700067213 */ /* 0x000fe40000000000 */
[----:B------:R-:W-:Y:S01]  /*0190*/  LOP3.LUT R7, R7, R0, RZ, 0x3c, !PT ;  /* 0x0000000007077212 */ /* 0x000fe200078e3cff */
[----:B------:R-:W-:-:S03]  /*01a0*/  IMAD.HI.U32 R3, R3, R11, R2 ;  /* 0x0000000b03037227 */ /* 0x000fc600078e0002 */
[----:B------:R-:W-:Y:S02]  /*01b0*/  ISETP.GE.AND P1, PT, R7, RZ, PT ;  /* 0x000000ff0700720c */ /* 0x000fe40003f26270 */
[----:B------:R-:W0:Y:S01]  /*01c0*/  LDC R7, c[0x0][0x398] ;  /* 0x0000e600ff077b82 */ /* 0x000e220000000800 */
[----:B------:R-:W-:-:S04]  /*01d0*/  IMAD.HI.U32 R4, R3, R6, RZ ;  /* 0x0000000603047227 */ /* 0x000fc800078e00ff */
[----:B------:R-:W-:-:S04]  /*01e0*/  IMAD.MOV R3, RZ, RZ, -R4 ;  /* 0x000000ffff037224 */ /* 0x000fc800078e0a04 */
[----:B------:R-:W-:-:S05]  /*01f0*/  IMAD R2, R9, R3, R6 ;  /* 0x0000000309027224 */ /* 0x000fca00078e0206 */
[----:B------:R-:W-:-:S13]  /*0200*/  ISETP.GT.U32.AND P2, PT, R9, R2, PT ;  /* 0x000000020900720c */ /* 0x000fda0003f44070 */
[-C--:B------:R-:W-:Y:S01]  /*0210*/  @!P2 IADD3 R2, PT, PT, R2, -R9.reuse, RZ ;  /* 0x800000090202a210 */ /* 0x080fe20007ffe0ff */
[----:B------:R-:W-:Y:S01]  /*0220*/  @!P2 VIADD R4, R4, 0x1 ;  /* 0x000000010404a836 */ /* 0x000fe20000000000 */
[----:B------:R-:W-:Y:S02]  /*0230*/  ISETP.NE.AND P2, PT, R0, RZ, PT ;  /* 0x000000ff0000720c */ /* 0x000fe40003f45270 */
[----:B------:R-:W-:Y:S02]  /*0240*/  ISETP.GE.U32.AND P0, PT, R2, R9, PT ;  /* 0x000000090200720c */ /* 0x000fe40003f06070 */
[----:B------:R-:W1:Y:S11]  /*0250*/  LDC.64 R2, c[0x4][RZ] ;  /* 0x01000000ff027b82 */ /* 0x000e760000000a00 */
[----:B------:R-:W-:-:S05]  /*0260*/  @P0 IADD3 R4, PT, PT, R4, 0x1, RZ ;  /* 0x0000000104040810 */ /* 0x000fca0007ffe0ff */
[----:B------:R-:W-:Y:S01]  /*0270*/  @!P1 IMAD.MOV R4, RZ, RZ, -R4 ;  /* 0x000000ffff049224 */ /* 0x000fe200078e0a04 */
[----:B------:R-:W-:-:S05]  /*0280*/  @!P2 LOP3.LUT R4, RZ, R0, RZ, 0x33, !PT ;  /* 0x00000000ff04a212 */ /* 0x000fca00078e33ff */
[----:B------:R-:W-:-:S04]  /*0290*/  IMAD R5, R5, R4, RZ ;  /* 0x0000000405057224 */ /* 0x000fc800078e02ff */
[----:B-1----:R-:W-:Y:S02]  /*02a0*/  IMAD.WIDE R2, R5, 0x4, R2 ;  /* 0x0000000405027825 */ /* 0x002fe400078e0202 */
[----:B------:R-:W0:Y:S04]  /*02b0*/  LDC.64 R4, c[0x0][0x390] ;  /* 0x0000e400ff047b82 */ /* 0x000e280000000a00 */
[----:B------:R-:W2:Y:S01]  /*02c0*/  LDG.E.STRONG.SYS R3, desc[UR4][R2.64] ;  /* 0x0000000402037981 */ /* 0x000ea2000c1f5900 */
[----:B0-----:R-:W-:-:S06]  /*02d0*/  IMAD.WIDE R6, R7, 0x4, R4 ;  /* 0x0000000407067825 */ /* 0x001fcc00078e0204 */
[----:B------:R-:W3:Y:S01]  /*02e0*/  LDG.E R7, desc[UR4][R6.64] ;  /* 0x0000000406077981 */ /* 0x000ee2000c1e1900 */
[----:B--2---:R-:W-:-:S06]  /*02f0*/  IMAD.WIDE R4, R3, 0x4, R4 ;  /* 0x0000000403047825 */ /* 0x004fcc00078e0204 */
[----:B------:R-:W3:Y:S02]  /*0300*/  LDG.E R4, desc[UR4][R4.64] ;  /* 0x0000000404047981 */ /* 0x000ee4000c1e1900 */
[----:B---3--:R-:W-:-:S13]  /*0310*/  ISETP.GE.AND P0, PT, R4, R7, PT ;  /* 0x000000070400720c */ /* 0x008fda0003f06270 */
[----:B------:R-:W-:Y:S05]  /*0320*/  @P0 EXIT ;  /* 0x000000000000094d */ /* 0x000fea0003800000 */
[----:B------:R-:W0:Y:S02]  /*0330*/  LDC.64 R2, c[0x0][0x388] ;  /* 0x0000e200ff027b82 */ /* 0x000e240000000a00 */
[----:B0-----:R-:W-:Y:S01]  /*0340*/  ATOMG.E.EXCH.STRONG.GPU PT, RZ, desc[UR4][R2.64], RZ ;  /* 0x800000ff02ff79a8 */ /* 0x001fe2000c1ef104 */
[----:B------:R-:W-:Y:S05]  /*0350*/  EXIT ;  /* 0x000000000000794d */ /* 0x000fea0003800000 */
.L_x_96:
        /* <DEDUP_REMOVED lines=10> */
.L_x_143:


//--------------------- .text._Z8insertPQPiS_S_S_iiS_ --------------------------
	.section	.text._Z8insertPQPiS_S_S_iiS_,"ax",@progbits
	.align	128
        .global         _Z8insertPQPiS_S_S_iiS_
        .type           _Z8insertPQPiS_S_S_iiS_,@function
        .size           _Z8insertPQPiS_S_S_iiS_,(.L_x_144 - _Z8insertPQPiS_S_S_iiS_)
        .other          _Z8insertPQPiS_S_S_iiS_,@"STO_CUDA_ENTRY STV_DEFAULT"
_Z8insertPQPiS_S_S_iiS_:
.text._Z8insertPQPiS_S_S_iiS_:
        /* <DEDUP_REMOVED lines=9> */
[----:B------:R-:W0:Y:S01]  /*0090*/  LDCU.64 UR4, c[0x0][0x358] ;  /* 0x00006b00ff0477ac */ /* 0x000e220008000a00 */
[----:B------:R-:W-:-:S06]  /*00a0*/  IABS R11, R9 ;  /* 0x00000009000b7213 */ /* 0x000fcc0000000000 */
[----:B------:R-:W1:Y:S01]  /*00b0*/  LDC R6, c[0x0][0x3a4] ;  /* 0x0000e900ff067b82 */ /* 0x000e620000000800 */
[----:B0-----:R0:W2:Y:S01]  /*00c0*/  LDG.E R3, desc[UR4][R2.64] ;  /* 0x0000000402037981 */ /* 0x0010a2000c1e1900 */
[----:B------:R-:W3:Y:S01]  /*00d0*/  I2F.RP R7, R11 ;  /* 0x0000000b00077306 */ /* 0x000ee20000209400 */
[----:B-1----:R-:W-:-:S04]  /*00e0*/  IADD3 R6, PT, PT, R9, -0x1, R6 ;  /* 0xffffffff09067810 */ /* 0x002fc80007ffe006 */
[----:B0-----:R-:W-:Y:S02]  /*00f0*/  IABS R2, R6 ;  /* 0x0000000600027213 */ /* 0x001fe40000000000 */
[----:B------:R-:W-:Y:S01]  /*0100*/  LOP3.LUT R6, R6, R9, RZ, 0x3c, !PT ;  /* 0x0000000906067212 */ /* 0x000fe200078e3cff */
[----:B---3--:R-:W0:Y:S02]  /*0110*/  MUFU.RCP R7, R7 ;  /* 0x0000000700077308 */ /* 0x008e240000001000 */
[----:B0-----:R-:W-:-:S06]  /*0120*/  VIADD R4, R7, 0xffffffe ;  /* 0x0ffffffe07047836 */ /* 0x001fcc0000000000 */
[----:B------:R0:W1:Y:S02]  /*0130*/  F2I.FTZ.U32.TRUNC.NTZ R5, R4 ;  /* 0x0000000400057305 */ /* 0x000064000021f000 */
[----:B0-----:R-:W-:Y:S01]  /*0140*/  IMAD.MOV.U32 R4, RZ, RZ, RZ ;  /* 0x000000ffff047224 */ /* 0x001fe200078e00ff */
[----:B-1----:R-:W-:-:S05]  /*0150*/  IADD3 R8, PT, PT, RZ, -R5, RZ ;  /* 0x80000005ff087210 */ /* 0x002fca0007ffe0ff */
[----:B------:R-:W-:-:S04]  /*0160*/  IMAD R13, R8, R11, RZ ;  /* 0x0000000b080d7224 */ /* 0x000fc800078e02ff */
[----:B------:R-:W-:-:S06]  /*0170*/  IMAD.HI.U32 R5, R5, R13, R4 ;  /* 0x0000000d05057227 */ /* 0x000fcc00078e0004 */
[----:B------:R-:W-:-:S05]  /*0180*/  IMAD.HI.U32 R5, R5, R2, RZ ;  /* 0x0000000205057227 */ /* 0x000fca00078e00ff */
[----:B------:R-:W-:-:S05]  /*0190*/  IADD3 R7, PT, PT, -R5, RZ, RZ ;  /* 0x000000ff05077210 */ /* 0x000fca0007ffe1ff */
[----:B------:R-:W-:-:S05]  /*01a0*/  IMAD R2, R11, R7, R2 ;  /* 0x000000070b027224 */ /* 0x000fca00078e0202 */
[----:B------:R-:W-:-:S13]  /*01b0*/  ISETP.GT.U32.AND P2, PT, R11, R2, PT ;  /* 0x000000020b00720c */ /* 0x000fda0003f44070 */
[----:B------:R-:W-:-:S05]  /*01c0*/  @!P2 IMAD.IADD R2, R2, 0x1, -R11 ;  /* 0x000000010202a824 */ /* 0x000fca00078e0a0b */
[----:B------:R-:W-:Y:S02]  /*01d0*/  ISETP.GE.U32.AND P1, PT, R2, R11, PT ;  /* 0x0000000b0200720c */ /* 0x000fe40003f26070 */
[----:B--2---:R-:W-:-:S13]  /*01e0*/  ISETP.GE.AND P0, PT, R0, R3, PT ;  /* 0x000000030000720c */ /* 0x004fda0003f06270 */
[----:B------:R-:W-:Y:S05]  /*01f0*/  @P0 EXIT ;  /* 0x000000000000094d */ /* 0x000fea0003800000 */
[----:B------:R-:W0:Y:S01]  /*0200*/  LDC.64 R2, c[0x0][0x380] ;  /* 0x0000e000ff027b82 */ /* 0x000e220000000a00 */
[----:B------:R-:W-:Y:S01]  /*0210*/  ISETP.GE.AND P0, PT, R6, RZ, PT ;  /* 0x000000ff0600720c */ /* 0x000fe20003f06270 */
[----:B------:R-:W-:Y:S01]  /*0220*/  IMAD.MOV.U32 R4, RZ, RZ, R0 ;  /* 0x000000ffff047224 */ /* 0x000fe200078e0000 */
[----:B------:R-:W-:Y:S02]  /*0230*/  @!P2 IADD3 R5, PT, PT, R5, 0x1, RZ ;  /* 0x000000010505a810 */ /* 0x000fe40007ffe0ff */
[----:B------:R-:W-:-:S03]  /*0240*/  ISETP.NE.AND P2, PT, R9, RZ, PT ;  /* 0x000000ff0900720c */ /* 0x000fc60003f45270 */
[----:B------:R-:W-:-:S06]  /*0250*/  @P1 VIADD R5, R5, 0x1 ;  /* 0x0000000105051836 */ /* 0x000fcc0000000000 */
[----:B------:R-:W-:-:S04]  /*0260*/  @!P0 IADD3 R5, PT, PT, -R5, RZ, RZ ;  /* 0x000000ff05058210 */ /* 0x000fc80007ffe1ff */
[----:B------:R-:W-:-:S05]  /*0270*/  @!P2 LOP3.LUT R5, RZ, R9, RZ, 0x33, !PT ;  /* 0x00000009ff05a212 */ /* 0x000fca00078e33ff */
[C---:B------:R-:W-:Y:S02]  /*0280*/  IMAD R5, R0.reuse, R5, RZ ;  /* 0x0000000500057224 */ /* 0x040fe400078e02ff */
[----:B0-----:R-:W-:-:S07]  /*0290*/  IMAD.WIDE R2, R0, 0x4, R2 ;  /* 0x0000000400027825 */ /* 0x001fce00078e0202 */
.L_x_100:
[----:B------:R-:W0:Y:S08]  /*02a0*/  LDC.64 R8, c[0x0][0x388] ;  /* 0x0000e200ff087b82 */ /* 0x000e300000000a00 */
[----:B------:R-:W1:Y:S01]  /*02b0*/  LDC.64 R6, c[0x0][0x3a8] ;  /* 0x0000ea00ff067b82 */ /* 0x000e620000000a00 */
[----:B0-----:R-:W-:-:S05]  /*02c0*/  IMAD.WIDE R8, R4, 0x4, R8 ;  /* 0x0000000404087825 */ /* 0x001fca00078e0208 */
[----:B---3--:R-:W1:Y:S02]  /*02d0*/  LDG.E R15, desc[UR4][R8.64] ;  /* 0x00000004080f7981 */ /* 0x008e64000c1e1900 */
[----:B-1----:R-:W-:-:S06]  /*02e0*/  IMAD.WIDE R10, R15, 0x4, R6 ;  /* 0x000000040f0a7825 */ /* 0x002fcc00078e0206 */
[----:B------:R-:W2:Y:S01]  /*02f0*/  LDG.E R10, desc[UR4][R10.64] ;  /* 0x000000040a0a7981 */ /* 0x000ea2000c1e1900 */
[----:B------:R-:W-:Y:S01]  /*0300*/  BSSY B0, `(.L_x_97) ;  /* 0x000002a000007945 */ /* 0x000fe20003800000 */
[----:B--2---:R-:W-:-:S13]  /*0310*/  ISETP.NE.AND P0, PT, R10, -0x1, PT ;  /* 0xffffffff0a00780c */ /* 0x004fda0003f05270 */
[----:B------:R-:W-:Y:S05]  /*0320*/  @P0 BRA `(.L_x_98) ;  /* 0x00000000009c0947 */ /* 0x000fea0003800000 */
[----:B------:R-:W2:Y:S01]  /*0330*/  LDG.E R12, desc[UR4][R2.64] ;  /* 0x00000004020c7981 */ /* 0x000ea2000c1e1900 */
[----:B------:R-:W0:Y:S01]  /*0340*/  LDC.64 R10, c[0x4][RZ] ;  /* 0x01000000ff0a7b82 */ /* 0x000e220000000a00 */
[----:B--2---:R-:W-:-:S05]  /*0350*/  IADD3 R13, PT, PT, R5, R12, RZ ;  /* 0x0000000c050d7210 */ /* 0x004fca0007ffe0ff */
[----:B0-----:R-:W-:-:S05]  /*0360*/  IMAD.WIDE R10, R13, 0x4, R10 ;  /* 0x000000040d0a7825 */ /* 0x001fca00078e020a */
[----:B------:R0:W-:Y:S04]  /*0370*/  STG.E.STRONG.SYS desc[UR4][R10.64], R15 ;  /* 0x0000000f0a007986 */ /* 0x0001e8000c115904 */
[----:B------:R-:W2:Y:S02]  /*0380*/  LDG.E R12, desc[UR4][R2.64] ;  /* 0x00000004020c7981 */ /* 0x000ea4000c1e1900 */
[----:B--2---:R-:W-:-:S05]  /*0390*/  VIADD R13, R12, 0x1 ;  /* 0x000000010c0d7836 */ /* 0x004fca0000000000 */
[----:B------:R0:W-:Y:S04]  /*03a0*/  STG.E desc[UR4][R2.64], R13 ;  /* 0x0000000d02007986 */ /* 0x0001e8000c101904 */
[----:B------:R-:W2:Y:S02]  /*03b0*/  LDG.E R9, desc[UR4][R8.64] ;  /* 0x0000000408097981 */ /* 0x000ea4000c1e1900 */
[----:B--2---:R-:W-:-:S05]  /*03c0*/  IMAD.WIDE R6, R9, 0x4, R6 ;  /* 0x0000000409067825 */ /* 0x004fca00078e0206 */
[----:B------:R0:W-:Y:S04]  /*03d0*/  STG.E desc[UR4][R6.64], R0 ;  /* 0x0000000006007986 */ /* 0x0001e8000c101904 */
[----:B------:R-:W2:Y:S02]  /*03e0*/  LDG.E R12, desc[UR4][R2.64] ;  /* 0x00000004020c7981 */ /* 0x000ea4000c1e1900 */
[----:B--2---:R-:W-:-:S13]  /*03f0*/  ISETP.GE.AND P0, PT, R12, 0x2, PT ;  /* 0x000000020c00780c */ /* 0x004fda0003f06270 */
[----:B0-----:R-:W-:Y:S05]  /*0400*/  @!P0 BRA `(.L_x_98) ;  /* 0x0000000000648947 */ /* 0x001fea0003800000 */
[----:B------:R-:W0:Y:S01]  /*0410*/  LDC.64 R6, c[0x4][RZ] ;  /* 0x01000000ff067b82 */ /* 0x000e220000000a00 */
[----:B------:R-:W-:-:S07]  /*0420*/  IADD3 R14, PT, PT, R12, -0x1, RZ ;  /* 0xffffffff0c0e7810 */ /* 0x000fce0007ffe0ff */
[----:B------:R-:W1:Y:S02]  /*0430*/  LDC.64 R8, c[0x0][0x398] ;  /* 0x0000e600ff087b82 */ /* 0x000e640000000a00 */
.L_x_99:
[----:B------:R-:W-:Y:S02]  /*0440*/  VIADD R19, R14, 0xffffffff ;  /* 0xffffffff0e137836 */ /* 0x000fe40000000000 */
[----:B---3--:R-:W-:-:S03]  /*0450*/  IMAD.IADD R13, R5, 0x1, R14 ;  /* 0x00000001050d7824 */ /* 0x008fc600078e020e */
[----:B------:R-:W-:Y:S01]  /*0460*/  SHF.R.U32.HI R18, RZ, 0x1, R19 ;  /* 0x00000001ff127819 */ /* 0x000fe20000011613 */
[----:B0-----:R-:W-:-:S03]  /*0470*/  IMAD.WIDE R12, R13, 0x4, R6 ;  /* 0x000000040d0c7825 */ /* 0x001fc600078e0206 */
[----:B------:R-:W-:-:S05]  /*0480*/  IADD3 R11, PT, PT, R5, R18, RZ ;  /* 0x00000012050b7210 */ /* 0x000fca0007ffe0ff */
[----:B------:R-:W-:-:S05]  /*0490*/  IMAD.WIDE R10, R11, 0x4, R6 ;  /* 0x000000040b0a7825 */ /* 0x000fca00078e0206 */
[----:B------:R-:W1:Y:S04]  /*04a0*/  LDG.E.STRONG.SYS R15, desc[UR4][R10.64] ;  /* 0x000000040a0f7981 */ /* 0x000e68000c1f5900 */
[----:B------:R-:W2:Y:S01]  /*04b0*/  LDG.E.STRONG.SYS R17, desc[UR4][R12.64] ;  /* 0x000000040c117981 */ /* 0x000ea2000c1f5900 */
[----:B-1----:R-:W-:-:S04]  /*04c0*/  IMAD.WIDE R14, R15, 0x4, R8 ;  /* 0x000000040f0e7825 */ /* 0x002fc800078e0208 */
[----:B--2---:R-:W-:Y:S02]  /*04d0*/  IMAD.WIDE R16, R17, 0x4, R8 ;  /* 0x0000000411107825 */ /* 0x004fe400078e0208 */
[----:B------:R-:W2:Y:S04]  /*04e0*/  LDG.E R14, desc[UR4][R14.64] ;  /* 0x000000040e0e7981 */ /* 0x000ea8000c1e1900 */
[----:B------:R-:W2:Y:S01]  /*04f0*/  LDG.E R17, desc[UR4][R16.64] ;  /* 0x0000000410117981 */ /* 0x000ea2000c1e1900 */
[----:B------:R-:W-:Y:S05]  /*0500*/  YIELD ;  /* 0x0000000000007946 */ /* 0x000fea0003800000 */
[----:B--2---:R-:W-:-:S13]  /*0510*/  ISETP.GT.AND P0, PT, R14, R17, PT ;  /* 0x000000110e00720c */ /* 0x004fda0003f04270 */
[----:B------:R-:W-:Y:S05]  /*0520*/  @!P0 BRA `(.L_x_98) ;  /* 0x00000000001c8947 */ /* 0x000fea0003800000 */
[----:B------:R-:W2:Y:S04]  /*0530*/  LDG.E.STRONG.SYS R15, desc[UR4][R12.64] ;  /* 0x000000040c0f7981 */ /* 0x000ea8000c1f5900 */
[----:B------:R-:W3:Y:S01]  /*0540*/  LDG.E.STRONG.SYS R17, desc[UR4][R10.64] ;  /* 0x000000040a117981 */ /* 0x000ee2000c1f5900 */
[----:B------:R-:W-:Y:S02]  /*0550*/  ISETP.GT.U32.AND P0, PT, R19, 0x1, PT ;  /* 0x000000011300780c */ /* 0x000fe40003f04070 */
[----:B------:R-:W-:Y:S01]  /*0560*/  MOV R14, R18 ;  /* 0x00000012000e7202 */ /* 0x000fe20000000f00 */
[----:B---3--:R3:W-:Y:S04]  /*0570*/  STG.E.STRONG.SYS desc[UR4][R12.64], R17 ;  /* 0x000000110c007986 */ /* 0x0087e8000c115904 */
[----:B--2---:R3:W-:Y:S06]  /*0580*/  STG.E.STRONG.SYS desc[UR4][R10.64], R15 ;  /* 0x0000000f0a007986 */ /* 0x0047ec000c115904 */
[----:B------:R-:W-:Y:S05]  /*0590*/  @P0 BRA `(.L_x_99) ;  /* 0xfffffffc00a80947 */ /* 0x000fea000383ffff */
.L_x_98:
[----:B------:R-:W-:Y:S05]  /*05a0*/  BSYNC B0 ;  /* 0x0000000000007941 */ /* 0x000fea0003800000 */
.L_x_97:
[----:B------:R-:W0:Y:S01]  /*05b0*/  LDC.64 R6, c[0x0][0x390] ;  /* 0x0000e400ff067b82 */ /* 0x000e220000000a00 */
[----:B------:R-:W1:Y:S01]  /*05c0*/  LDCU UR6, c[0x0][0x3a0] ;  /* 0x00007400ff0677ac */ /* 0x000e620008000800 */
[----:B0-----:R-:W2:Y:S01]  /*05d0*/  LDG.E R7, desc[UR4][R6.64] ;  /* 0x0000000406077981 */ /* 0x001ea2000c1e1900 */
[----:B-1----:R-:W-:-:S05]  /*05e0*/  VIADD R4, R4, UR6 ;  /* 0x0000000604047c36 */ /* 0x002fca0008000000 */
[----:B--2---:R-:W-:-:S13]  /*05f0*/  ISETP.GE.AND P0, PT, R4, R7, PT ;  /* 0x000000070400720c */ /* 0x004fda0003f06270 */
[----:B------:R-:W-:Y:S05]  /*0600*/  @!P0 BRA `(.L_x_100) ;  /* 0xfffffffc00248947 */ /* 0x000fea000383ffff */
[----:B------:R-:W-:Y:S05]  /*0610*/  EXIT ;  /* 0x000000000000794d */ /* 0x000fea0003800000 */
.L_x_101:
        /* <DEDUP_REMOVED lines=14> */
.L_x_144:


//--------------------- .text._Z5setNVPiS_S_i     --------------------------
	.section	.text._Z5setNVPiS_S_i,"ax",@progbits
	.align	128
        .global         _Z5setNVPiS_S_i
        .type           _Z5setNVPiS_S_i,@function
        .size           _Z5setNVPiS_S_i,(.L_x_145 - _Z5setNVPiS_S_i)
        .other          _Z5setNVPiS_S_i,@"STO_CUDA_ENTRY STV_DEFAULT"
_Z5setNVPiS_S_i:
.text._Z5setNVPiS_S_i:
        /* <DEDUP_REMOVED lines=10> */
[----:B0-----:R-:W-:-:S06]  /*00a0*/  IMAD.WIDE R2, R7, 0x4, R2 ;  /* 0x0000000407027825 */ /* 0x001fcc00078e0202 */
[----:B-1----:R-:W2:Y:S02]  /*00b0*/  LDG.E R2, desc[UR4][R2.64] ;  /* 0x0000000402027981 */ /* 0x002ea4000c1e1900 */
[----:B--2---:R-:W-:-:S13]  /*00c0*/  ISETP.NE.AND P0, PT, R2, 0x1, PT ;  /* 0x000000010200780c */ /* 0x004fda0003f05270 */
[----:B------:R-:W-:Y:S05]  /*00d0*/  @P0 EXIT ;  /* 0x000000000000094d */ /* 0x000fea0003800000 */
[----:B------:R-:W0:Y:S01]  /*00e0*/  S2R R5, SR_LANEID ;  /* 0x0000000000057919 */ /* 0x000e220000000000 */
[----:B------:R-:W-:Y:S01]  /*00f0*/  VOTEU.ANY UR6, UPT, PT ;  /* 0x0000000000067886 */ /* 0x000fe200038e0100 */
[----:B------:R-:W1:Y:S01]  /*0100*/  LDC.64 R2, c[0x0][0x390] ;  /* 0x0000e400ff027b82 */ /* 0x000e620000000a00 */
[----:B------:R-:W0:Y:S08]  /*0110*/  FLO.U32 R0, UR6 ;  /* 0x0000000600007d00 */ /* 0x000e3000080e0000 */
[----:B------:R-:W1:Y:S01]  /*0120*/  POPC R11, UR6 ;  /* 0x00000006000b7d09 */ /* 0x000e620008000000 */
[----:B0-----:R-:W-:Y:S01]  /*0130*/  ISETP.EQ.U32.AND P0, PT, R0, R5, PT ;  /* 0x000000050000720c */ /* 0x001fe20003f02070 */
[----:B------:R-:W0:Y:S01]  /*0140*/  S2R R6, SR_LTMASK ;  /* 0x0000000000067919 */ /* 0x000e220000003900 */
[----:B------:R-:W2:Y:S11]  /*0150*/  LDC.64 R4, c[0x0][0x388] ;  /* 0x0000e200ff047b82 */ /* 0x000eb60000000a00 */
[----:B-1----:R-:W3:Y:S01]  /*0160*/  @P0 ATOMG.E.ADD.STRONG.GPU PT, R3, desc[UR4][R2.64], R11 ;  /* 0x8000000b020309a8 */ /* 0x002ee200081ef104 */
[----:B0-----:R-:W-:-:S06]  /*0170*/  LOP3.LUT R6, R6, UR6, RZ, 0xc0, !PT ;  /* 0x0000000606067c12 */ /* 0x001fcc000f8ec0ff */
[----:B------:R-:W0:Y:S01]  /*0180*/  POPC R6, R6 ;  /* 0x0000000600067309 */ /* 0x000e220000000000 */
[----:B---3--:R-:W0:Y:S02]  /*0190*/  SHFL.IDX PT, R9, R3, R0, 0x1f ;  /* 0x00001f0003097589 */ /* 0x008e2400000e0000 */
[----:B0-----:R-:W-:-:S05]  /*01a0*/  IADD3 R9, PT, PT, R9, R6, RZ ;  /* 0x0000000609097210 */ /* 0x001fca0007ffe0ff */
[----:B--2---:R-:W-:-:S05]  /*01b0*/  IMAD.WIDE R4, R9, 0x4, R4 ;  /* 0x0000000409047825 */ /* 0x004fca00078e0204 */
[----:B------:R-:W-:Y:S01]  /*01c0*/  STG.E desc[UR4][R4.64], R7 ;  /* 0x0000000704007986 */ /* 0x000fe2000c101904 */
[----:B------:R-:W-:Y:S05]  /*01d0*/  EXIT ;  /* 0x000000000000794d */ /* 0x000fea0003800000 */
.L_x_102:
        /* <DEDUP_REMOVED lines=10> */
.L_x_145:


//--------------------- .text._Z10keepHeapPQPiS_ii --------------------------
	.section	.text._Z10keepHeapPQPiS_ii,"ax",@progbits
	.align	128
        .global         _Z10keepHeapPQPiS_ii
        .type           _Z10keepHeapPQPiS_ii,@function
        .size           _Z10keepHeapPQPiS_ii,(.L_x_146 - _Z10keepHeapPQPiS_ii)
        .other          _Z10keepHeapPQPiS_ii,@"STO_CUDA_ENTRY STV_DEFAULT"
_Z10keepHeapPQPiS_ii:
.text._Z10keepHeapPQPiS_ii:
        /* <DEDUP_REMOVED lines=10> */
[----:B0-----:R-:W-:-:S05]  /*00a0*/  IMAD.WIDE R2, R5, 0x4, R2 ;  /* 0x0000000405027825 */ /* 0x001fca00078e0202 */
        /* <DEDUP_REMOVED lines=8> */
[----:B-1----:R-:W-:-:S03]  /*0130*/  VIADD R2, R4, 0xffffffe ;  /* 0x0ffffffe04027836 */ /* 0x002fc60000000000 */
[----:B------:R-:W-:Y:S02]  /*0140*/  IABS R4, R0 ;  /* 0x0000000000047213 */ /* 0x000fe40000000000 */
[----:B------:R-:W-:Y:S01]  /*0150*/  LOP3.LUT R0, R0, R6, RZ, 0x3c, !PT ;  /* 0x0000000600007212 */ /* 0x000fe200078e3cff */
[----:B------:R0:W1:Y:S03]  /*0160*/  F2I.FTZ.U32.TRUNC.NTZ R3, R2 ;  /* 0x0000000200037305 */ /* 0x000066000021f000 */
[----:B------:R-:W-:Y:S01]  /*0170*/  ISETP.GE.AND P1, PT, R0, RZ, PT ;  /* 0x000000ff0000720c */ /* 0x000fe20003f26270 */
[----:B0-----:R-:W-:Y:S02]  /*0180*/  HFMA2 R2, -RZ, RZ, 0, 0 ;  /* 0x00000000ff027431 */ /* 0x001fe400000001ff */
[----:B-1----:R-:W-:-:S04]  /*0190*/  IMAD.MOV R8, RZ, RZ, -R3 ;  /* 0x000000ffff087224 */ /* 0x002fc800078e0a03 */
[----:B------:R-:W-:-:S04]  /*01a0*/  IMAD R9, R8, R11, RZ ;  /* 0x0000000b08097224 */ /* 0x000fc800078e02ff */
[----:B------:R-:W-:-:S06]  /*01b0*/  IMAD.HI.U32 R3, R3, R9, R2 ;  /* 0x0000000903037227 */ /* 0x000fcc00078e0002 */
[----:B------:R-:W-:-:S04]  /*01c0*/  IMAD.HI.U32 R3, R3, R4, RZ ;  /* 0x0000000403037227 */ /* 0x000fc800078e00ff */
[----:B------:R-:W-:-:S04]  /*01d0*/  IMAD.MOV R8, RZ, RZ, -R3 ;  /* 0x000000ffff087224 */ /* 0x000fc800078e0a03 */
[----:B------:R-:W-:-:S05]  /*01e0*/  IMAD R2, R11, R8, R4 ;  /* 0x000000080b027224 */ /* 0x000fca00078e0204 */
[----:B------:R-:W-:-:S13]  /*01f0*/  ISETP.GT.U32.AND P2, PT, R11, R2, PT ;  /* 0x000000020b00720c */ /* 0x000fda0003f44070 */
[-C--:B------:R-:W-:Y:S01]  /*0200*/  @!P2 IADD3 R2, PT, PT, R2, -R11.reuse, RZ ;  /* 0x8000000b0202a210 */ /* 0x080fe20007ffe0ff */
[----:B------:R-:W-:Y:S01]  /*0210*/  @!P2 VIADD R3, R3, 0x1 ;  /* 0x000000010303a836 */ /* 0x000fe20000000000 */
[----:B------:R-:W-:Y:S02]  /*0220*/  ISETP.NE.AND P2, PT, R6, RZ, PT ;  /* 0x000000ff0600720c */ /* 0x000fe40003f45270 */
[----:B------:R-:W-:-:S13]  /*0230*/  ISETP.GE.U32.AND P0, PT, R2, R11, PT ;  /* 0x0000000b0200720c */ /* 0x000fda0003f06070 */
[----:B------:R-:W-:-:S05]  /*0240*/  @P0 IADD3 R3, PT, PT, R3, 0x1, RZ ;  /* 0x0000000103030810 */ /* 0x000fca0007ffe0ff */
[----:B------:R-:W-:Y:S01]  /*0250*/  @!P1 IMAD.MOV R3, RZ, RZ, -R3 ;  /* 0x000000ffff039224 */ /* 0x000fe200078e0a03 */
[----:B------:R-:W-:-:S05]  /*0260*/  @!P2 LOP3.LUT R3, RZ, R6, RZ, 0x33, !PT ;  /* 0x00000006ff03a212 */ /* 0x000fca00078e33ff */
[----:B------:R-:W-:-:S04]  /*0270*/  IMAD R0, R5, R3, RZ ;  /* 0x0000000305007224 */ /* 0x000fc800078e02ff */
[----:B------:R-:W-:Y:S01]  /*0280*/  IMAD.MOV.U32 R3, RZ, RZ, R0 ;  /* 0x000000ffff037224 */ /* 0x000fe200078e0000 */
[----:B------:R-:W-:-:S07]  /*0290*/  IADD3 R2, PT, PT, R7, R0, RZ ;  /* 0x0000000007027210 */ /* 0x000fce0007ffe0ff */
.L_x_110:
[----:B------:R-:W-:Y:S01]  /*02a0*/  SHF.L.U32 R5, R3, 0x1, RZ ;  /* 0x0000000103057819 */ /* 0x000fe200000006ff */
[----:B------:R-:W-:Y:S04]  /*02b0*/  BSSY B0, `(.L_x_103) ;  /* 0x000005b000007945 */ /* 0x000fe80003800000 */
[----:B---3--:R-:W-:-:S05]  /*02c0*/  VIADD R9, R5, 0x2 ;  /* 0x0000000205097836 */ /* 0x008fca0000000000 */
[----:B------:R-:W-:-:S13]  /*02d0*/  ISETP.GE.AND P0, PT, R9, R2, PT ;  /* 0x000000020900720c */ /* 0x000fda0003f06270 */
[----:B------:R-:W-:Y:S05]  /*02e0*/  @P0 BRA `(.L_x_104) ;  /* 0x0000000000bc0947 */ /* 0x000fea0003800000 */
[----:B------:R-:W0:Y:S08]  /*02f0*/  LDC.64 R6, c[0x4][RZ] ;  /* 0x01000000ff067b82 */ /* 0x000e300000000a00 */
[----:B------:R-:W1:Y:S01]  /*0300*/  LDC.64 R10, c[0x0][0x388] ;  /* 0x0000e200ff0a7b82 */ /* 0x000e620000000a00 */
[----:B0-----:R-:W-:-:S04]  /*0310*/  IMAD.WIDE R6, R3, 0x4, R6 ;  /* 0x0000000403067825 */ /* 0x001fc800078e0206 */
[----:B------:R-:W-:Y:S02]  /*0320*/  IMAD.WIDE R12, R3, 0x4, R6 ;  /* 0x00000004030c7825 */ /* 0x000fe400078e0206 */
[----:B------:R-:W2:Y:S04]  /*0330*/  LDG.E.STRONG.SYS R7, desc[UR4][R6.64] ;  /* 0x0000000406077981 */ /* 0x000ea8000c1f5900 */
[----:B------:R-:W1:Y:S04]  /*0340*/  LDG.E.STRONG.SYS R15, desc[UR4][R12.64+0x4] ;  /* 0x000004040c0f7981 */ /* 0x000e68000c1f5900 */
[----:B------:R-:W3:Y:S01]  /*0350*/  LDG.E.STRONG.SYS R17, desc[UR4][R12.64+0x8] ;  /* 0x000008040c117981 */ /* 0x000ee2000c1f5900 */
[----:B-1----:R-:W-:-:S04]  /*0360*/  IMAD.WIDE R14, R15, 0x4, R10 ;  /* 0x000000040f0e7825 */ /* 0x002fc800078e020a */
[--C-:B---3--:R-:W-:Y:S02]  /*0370*/  IMAD.WIDE R16, R17, 0x4, R10.reuse ;  /* 0x0000000411107825 */ /* 0x108fe400078e020a */
[----:B------:R-:W3:Y:S02]  /*0380*/  LDG.E R14, desc[UR4][R14.64] ;  /* 0x000000040e0e7981 */ /* 0x000ee4000c1e1900 */
[----:B--2---:R-:W-:Y:S02]  /*0390*/  IMAD.WIDE R10, R7, 0x4, R10 ;  /* 0x00000004070a7825 */ /* 0x004fe400078e020a */
[----:B------:R-:W3:Y:S04]  /*03a0*/  LDG.E R17, desc[UR4][R16.64] ;  /* 0x0000000410117981 */ /* 0x000ee8000c1e1900 */
[----:B------:R-:W2:Y:S01]  /*03b0*/  LDG.E R10, desc[UR4][R10.64] ;  /* 0x000000040a0a7981 */ /* 0x000ea2000c1e1900 */
[----:B------:R-:W-:Y:S01]  /*03c0*/  BSSY B1, `(.L_x_105) ;  /* 0x0000020000017945 */ /* 0x000fe20003800000 */
[----:B---3--:R-:W-:-:S04]  /*03d0*/  VIMNMX R19, PT, PT, R14, R17, PT ;  /* 0x000000110e137248 */ /* 0x008fc80003fe0100 */
[----:B--2---:R-:W-:-:S13]  /*03e0*/  ISETP.GE.AND P0, PT, R19, R10, PT ;  /* 0x0000000a1300720c */ /* 0x004fda0003f06270 */
[----:B------:R-:W-:Y:S05]  /*03f0*/  @P0 BRA `(.L_x_106) ;  /* 0x0000000000700947 */ /* 0x000fea0003800000 */
[----:B------:R-:W-:-:S13]  /*0400*/  ISETP.GT.AND P0, PT, R14, R17, PT ;  /* 0x000000110e00720c */ /* 0x000fda0003f04270 */
[----:B------:R-:W-:-:S04]  /*0410*/  @!P0 IADD3 R9, PT, PT, R5, 0x1, RZ ;  /* 0x0000000105098810 */ /* 0x000fc80007ffe0ff */
[----:B------:R-:W-:-:S13]  /*0420*/  ISETP.GT.AND P0, PT, R9, R0, PT ;  /* 0x000000000900720c */ /* 0x000fda0003f04270 */
[----:B------:R-:W-:Y:S05]  /*0430*/  @!P0 BRA `(.L_x_106) ;  /* 0x0000000000608947 */ /* 0x000fea0003800000 */
[----:B------:R-:W0:Y:S01]  /*0440*/  LDC.64 R4, c[0x4][RZ] ;  /* 0x01000000ff047b82 */ /* 0x000e220000000a00 */
[----:B------:R-:W-:-:S07]  /*0450*/  IMAD.MOV.U32 R13, RZ, RZ, R9 ;  /* 0x000000ffff0d7224 */ /* 0x000fce00078e0009 */
[----:B------:R-:W1:Y:S02]  /*0460*/  LDC.64 R6, c[0x0][0x388] ;  /* 0x0000e200ff067b82 */ /* 0x000e640000000a00 */
.L_x_107:
[C---:B---3--:R-:W-:Y:S01]  /*0470*/  IADD3 R8, PT, PT, R13.reuse, -0x1, RZ ;  /* 0xffffffff0d087810 */ /* 0x048fe20007ffe0ff */
[----:B0-----:R-:W-:-:S03]  /*0480*/  IMAD.WIDE R10, R13, 0x4, R4 ;  /* 0x000000040d0a7825 */ /* 0x001fc600078e0204 */
[----:B------:R-:W-:-:S04]  /*0490*/  LEA.HI R8, R8, R8, RZ, 0x1 ;  /* 0x0000000808087211 */ /* 0x000fc800078f08ff */
[----:B------:R-:W-:-:S05]  /*04a0*/  SHF.R.S32.HI R19, RZ, 0x1, R8 ;  /* 0x00000001ff137819 */ /* 0x000fca0000011408 */
        /* <DEDUP_REMOVED lines=12> */
[----:B------:R-:W-:Y:S01]  /*0570*/  ISETP.GT.AND P0, PT, R19, R0, PT ;  /* 0x000000001300720c */ /* 0x000fe20003f04270 */
[----:B------:R-:W-:Y:S02]  /*0580*/  IMAD.MOV.U32 R13, RZ, RZ, R19 ;  /* 0x000000ffff0d7224 */ /* 0x000fe400078e0013 */
[----:B---3--:R3:W-:Y:S04]  /*0590*/  STG.E.STRONG.SYS desc[UR4][R10.64], R17 ;  /* 0x000000110a007986 */ /* 0x0087e8000c115904 */
[----:B--2---:R3:W-:Y:S06]  /*05a0*/  STG.E.STRONG.SYS desc[UR4][R8.64], R15 ;  /* 0x0000000f08007986 */ /* 0x0047ec000c115904 */
[----:B------:R-:W-:Y:S05]  /*05b0*/  @P0 BRA `(.L_x_107) ;  /* 0xfffffffc00ac0947 */ /* 0x000fea000383ffff */
.L_x_106:
[----:B------:R-:W-:Y:S05]  /*05c0*/  BSYNC B1 ;  /* 0x0000000000017941 */ /* 0x000fea0003800000 */
.L_x_105:
[----:B------:R-:W-:Y:S05]  /*05d0*/  BRA `(.L_x_108) ;  /* 0x0000000000a07947 */ /* 0x000fea0003800000 */
.L_x_104:
[----:B------:R-:W-:-:S04]  /*05e0*/  IADD3 R15, PT, PT, R5, 0x1, RZ ;  /* 0x00000001050f7810 */ /* 0x000fc80007ffe0ff */
[----:B------:R-:W-:-:S13]  /*05f0*/  ISETP.GE.AND P0, PT, R15, R2, PT ;  /* 0x000000020f00720c */ /* 0x000fda0003f06270 */
[----:B------:R-:W-:Y:S05]  /*0600*/  @P0 BRA `(.L_x_108) ;  /* 0x0000000000940947 */ /* 0x000fea0003800000 */
[----:B------:R-:W0:Y:S08]  /*0610*/  LDC.64 R6, c[0x4][RZ] ;  /* 0x01000000ff067b82 */ /* 0x000e300000000a00 */
[----:B------:R-:W1:Y:S01]  /*0620*/  LDC.64 R8, c[0x0][0x388] ;  /* 0x0000e200ff087b82 */ /* 0x000e620000000a00 */
[----:B0-----:R-:W-:-:S05]  /*0630*/  IMAD.WIDE R10, R3, 0x4, R6 ;  /* 0x00000004030a7825 */ /* 0x001fca00078e0206 */
[----:B------:R-:W1:Y:S01]  /*0640*/  LDG.E.STRONG.SYS R7, desc[UR4][R10.64] ;  /* 0x000000040a077981 */ /* 0x000e62000c1f5900 */
[----:B------:R-:W-:-:S06]  /*0650*/  IMAD.WIDE R12, R3, 0x4, R10 ;  /* 0x00000004030c7825 */ /* 0x000fcc00078e020a */
[----:B------:R-:W2:Y:S01]  /*0660*/  LDG.E.STRONG.SYS R13, desc[UR4][R12.64+0x4] ;  /* 0x000004040c0d7981 */ /* 0x000ea2000c1f5900 */
[----:B-1----:R-:W-:-:S06]  /*0670*/  IMAD.WIDE R6, R7, 0x4, R8 ;  /* 0x0000000407067825 */ /* 0x002fcc00078e0208 */
[----:B------:R-:W3:Y:S01]  /*0680*/  LDG.E R6, desc[UR4][R6.64] ;  /* 0x0000000406067981 */ /* 0x000ee2000c1e1900 */
[----:B--2---:R-:W-:-:S06]  /*0690*/  IMAD.WIDE R8, R13, 0x4, R8 ;  /* 0x000000040d087825 */ /* 0x004fcc00078e0208 */
[----:B------:R-:W3:Y:S01]  /*06a0*/  LDG.E R9, desc[UR4][R8.64] ;  /* 0x0000000408097981 */ /* 0x000ee2000c1e1900 */
[----:B------:R-:W-:-:S04]  /*06b0*/  ISETP.GE.AND P0, PT, R5, R0, PT ;  /* 0x000000000500720c */ /* 0x000fc80003f06270 */
[----:B---3--:R-:W-:-:S13]  /*06c0*/  ISETP.LE.OR P0, PT, R6, R9, !P0 ;  /* 0x000000090600720c */ /* 0x008fda0004703670 */
[----:B------:R-:W-:Y:S05]  /*06d0*/  @P0 BRA `(.L_x_108) ;  /* 0x0000000000600947 */ /* 0x000fea0003800000 */
[----:B------:R-:W0:Y:S01]  /*06e0*/  LDC.64 R4, c[0x4][RZ] ;  /* 0x01000000ff047b82 */ /* 0x000e220000000a00 */
[----:B------:R-:W-:-:S07]  /*06f0*/  IMAD.MOV.U32 R13, RZ, RZ, R15 ;  /* 0x000000ffff0d7224 */ /* 0x000fce00078e000f */
[----:B------:R-:W1:Y:S02]  /*0700*/  LDC.64 R6, c[0x0][0x388] ;  /* 0x0000e200ff067b82 */ /* 0x000e640000000a00 */
.L_x_109:
        /* <DEDUP_REMOVED lines=21> */
.L_x_108:
[----:B------:R-:W-:Y:S05]  /*0860*/  BSYNC B0 ;  /* 0x0000000000007941 */ /* 0x000fea0003800000 */
.L_x_103:
[----:B------:R-:W-:-:S04]  /*0870*/  IADD3 R3, PT, PT, R3, 0x1, RZ ;  /* 0x0000000103037810 */ /* 0x000fc80007ffe0ff */
[----:B------:R-:W-:-:S13]  /*0880*/  ISETP.GE.AND P0, PT, R3, R2, PT ;  /* 0x000000020300720c */ /* 0x000fda0003f06270 */
[----:B------:R-:W-:Y:S05]  /*0890*/  @!P0 BRA `(.L_x_110) ;  /* 0xfffffff800808947 */ /* 0x000fea000383ffff */
[----:B------:R-:W-:Y:S05]  /*08a0*/  EXIT ;  /* 0x000000000000794d */ /* 0x000fea0003800000 */
.L_x_111:
        /* <DEDUP_REMOVED lines=13> */
.L_x_146:


//--------------------- .text._Z13A_star_expandPiS_PjS_S_PViS_S_S_S_S_iiiiS_S_iS_S_S0_i --------------------------
	.section	.text._Z13A_star_expandPiS_PjS_S_PViS_S_S_S_S_iiiiS_S_iS_S_S0_i,"ax",@progbits
	.align	128
        .global         _Z13A_star_expandPiS_PjS_S_PViS_S_S_S_S_iiiiS_S_iS_S_S0_i
        .type           _Z13A_star_expandPiS_PjS_S_PViS_S_S_S_S_iiiiS_S_iS_S_S0_i,@function
        .size           _Z13A_star_expandPiS_PjS_S_PViS_S_S_S_S_iiiiS_S_iS_S_S0_i,(.L_x_147 - _Z13A_star_expandPiS_PjS_S_PViS_S_S_S_S_iiiiS_S_iS_S_S0_i)
        .other          _Z13A_star_expandPiS_PjS_S_PViS_S_S_S_S_iiiiS_S_iS_S_S0_i,@"STO_CUDA_ENTRY STV_DEFAULT"
_Z13A_star_expandPiS_PjS_S_PViS_S_S_S_S_iiiiS_S_iS_S_S0_i:
.text._Z13A_star_expandPiS_PjS_S_PViS_S_S_S_S_iiiiS_S_iS_S_S0_i:
        /* <DEDUP_REMOVED lines=12> */
[----:B0-----:R-:W-:-:S05]  /*00c0*/  IMAD.WIDE R2, R5, 0x4, R2 ;  /* 0x0000000405027825 */ /* 0x001fca00078e0202 */
[----:B------:R-:W1:Y:S01]  /*00d0*/  LDG.E R0, desc[UR6][R2.64] ;  /* 0x0000000602007981 */ /* 0x000e62000c1e1900 */
[----:B------:R-:W0:Y:S01]  /*00e0*/  LDCU UR5, c[0x0][0x3dc] ;  /* 0x00007b80ff0577ac */ /* 0x000e220008000800 */
[----:B------:R-:W-:Y:S01]  /*00f0*/  BSSY.RECONVERGENT B0, `(.L_x_112) ;  /* 0x000000f000007945 */ /* 0x000fe20003800200 */
[----:B------:R-:W2:Y:S01]  /*0100*/  LDCU UR8, c[0x0][0x418] ;  /* 0x00008300ff0877ac */ /* 0x000ea20008000800 */
[----:B0-----:R-:W-:Y:S02]  /*0110*/  IMAD.U32 R7, RZ, RZ, UR5 ;  /* 0x00000005ff077e24 */ /* 0x001fe4000f8e00ff */
[----:B--2---:R-:W-:Y:S01]  /*0120*/  IMAD.U32 R6, RZ, RZ, UR8 ;  /* 0x00000008ff067e24 */ /* 0x004fe2000f8e00ff */
[----:B-1----:R-:W-:-:S13]  /*0130*/  ISETP.NE.AND P0, PT, R0, UR4, PT ;  /* 0x0000000400007c0c */ /* 0x002fda000bf05270 */
[----:B------:R-:W-:Y:S05]  /*0140*/  @P0 BRA `(.L_x_113) ;  /* 0x0000000000240947 */ /* 0x000fea0003800000 */
[----:B------:R-:W0:Y:S01]  /*0150*/  S2R R5, SR_LANEID ;  /* 0x0000000000057919 */ /* 0x000e220000000000 */
[----:B------:R-:W-:Y:S01]  /*0160*/  HFMA2 R4, -RZ, RZ, 0, 5.9604644775390625e-08 ;  /* 0x00000001ff047431 */ /* 0x000fe200000001ff */
[----:B------:R-:W1:Y:S01]  /*0170*/  LDC.64 R2, c[0x0][0x3c8] ;  /* 0x0000f200ff027b82 */ /* 0x000e620000000a00 */
[----:B------:R-:W-:Y:S02]  /*0180*/  VOTEU.ANY UR4, UPT, PT ;  /* 0x0000000000047886 */ /* 0x000fe400038e0100 */
[----:B------:R-:W-:-:S05]  /*0190*/  UFLO.U32 UR4, UR4 ;  /* 0x00000004000472bd */ /* 0x000fca00080e0000 */
[----:B------:R-:W2:Y:S01]  /*01a0*/  REDUX.OR UR5, R4 ;  /* 0x00000000040573c4 */ /* 0x000ea20000004000 */
[----:B0-----:R-:W-:Y:S01]  /*01b0*/  ISETP.EQ.U32.AND P0, PT, R5, UR4, PT ;  /* 0x0000000405007c0c */ /* 0x001fe2000bf02070 */
[----:B--2---:R-:W-:-:S12]  /*01c0*/  IMAD.U32 R5, RZ, RZ, UR5 ;  /* 0x00000005ff057e24 */ /* 0x004fd8000f8e00ff */
[----:B-1----:R0:W5:Y:S02]  /*01d0*/  @P0 ATOMG.E.OR.STRONG.GPU PT, RZ, desc[UR6][R2.64], R5 ;  /* 0x8000000502ff09a8 */ /* 0x002164000b1ef106 */
.L_x_113:
[----:B------:R-:W-:Y:S05]  /*01e0*/  BSYNC.RECONVERGENT B0 ;  /* 0x0000000000007941 */ /* 0x000fea0003800200 */
.L_x_112:
[----:B------:R-:W1:Y:S01]  /*01f0*/  LDCU UR4, c[0x0][0x3d8] ;  /* 0x00007b00ff0477ac */ /* 0x000e620008000800 */
[----:B------:R-:W2:Y:S08]  /*0200*/  LDC.64 R8, c[0x0][0x380] ;  /* 0x0000e000ff087b82 */ /* 0x000eb00000000a00 */
[----:B0-----:R-:W0:Y:S08]  /*0210*/  LDC.64 R4, c[0x0][0x3a8] ;  /* 0x0000ea00ff047b82 */ /* 0x001e300000000a00 */
[----:B------:R-:W3:Y:S01]  /*0220*/  LDC.64 R2, c[0x0][0x398] ;  /* 0x0000e600ff027b82 */ /* 0x000ee20000000a00 */
[----:B-1----:R-:W-:-:S06]  /*0230*/  UIADD3 UR4, UPT, UPT, UR4, -0x1, URZ ;  /* 0xffffffff04047890 */ /* 0x002fcc000fffe0ff */
[C---:B------:R-:W-:Y:S01]  /*0240*/  ISETP.NE.AND P0, PT, R0.reuse, UR4, PT ;  /* 0x0000000400007c0c */ /* 0x040fe2000bf05270 */
[----:B--2---:R-:W-:-:S05]  /*0250*/  IMAD.WIDE R8, R0, 0x4, R8 ;  /* 0x0000000400087825 */ /* 0x004fca00078e0208 */
[----:B------:R-:W2:Y:S07]  /*0260*/  LDG.E R24, desc[UR6][R8.64] ;  /* 0x0000000608187981 */ /* 0x000eae000c1e1900 */
[----:B------:R-:W2:Y:S01]  /*0270*/  @P0 LDG.E R7, desc[UR6][R8.64+0x4] ;  /* 0x0000040608070981 */ /* 0x000ea2000c1e1900 */
[----:B------:R-:W-:Y:S01]  /*0280*/  BSSY.RECONVERGENT B0, `(.L_x_114) ;  /* 0x0000040000007945 */ /* 0x000fe20003800200 */
[----:B0-----:R-:W-:-:S04]  /*0290*/  IMAD.WIDE R4, R0, 0x4, R4 ;  /* 0x0000000400047825 */ /* 0x001fc800078e0204 */
[----:B---3--:R-:W-:Y:S01]  /*02a0*/  IMAD.WIDE R2, R0, 0x4, R2 ;  /* 0x0000000400027825 */ /* 0x008fe200078e0202 */
[----:B--2---:R-:W-:-:S13]  /*02b0*/  ISETP.GE.AND P0, PT, R24, R7, PT ;  /* 0x000000071800720c */ /* 0x004fda0003f06270 */
[----:B------:R-:W-:Y:S05]  /*02c0*/  @P0 BRA `(.L_x_115) ;  /* 0x0000000000ec0947 */ /* 0x000fea0003800000 */
.L_x_121:
[----:B0--3--:R-:W0:Y:S02]  /*02d0*/  LDC.64 R8, c[0x0][0x388] ;  /* 0x0000e200ff087b82 */ /* 0x009e240000000a00 */
[----:B0-----:R-:W-:-:S05]  /*02e0*/  IMAD.WIDE R8, R24, 0x4, R8 ;  /* 0x0000000418087825 */ /* 0x001fca00078e0208 */
[----:B--2---:R-:W2:Y:S02]  /*02f0*/  LDG.E R25, desc[UR6][R8.64] ;  /* 0x0000000608197981 */ /* 0x004ea4000c1e1900 */
[----:B--2---:R-:W-:-:S13]  /*0300*/  ISETP.GE.AND P0, PT, R25, RZ, PT ;  /* 0x000000ff1900720c */ /* 0x004fda0003f06270 */
[----:B-1----:R-:W-:Y:S05]  /*0310*/  @!P0 BRA `(.L_x_116) ;  /* 0x0000000000cc8947 */ /* 0x002fea0003800000 */
        /* <DEDUP_REMOVED lines=8> */
[----:B--2---:R-:W-:-:S07]  /*03a0*/  IMAD.WIDE.U32 R18, R25, 0x4, R18 ;  /* 0x0000000419127825 */ /* 0x004fce00078e0012 */
.L_x_120:
[----:B--2---:R-:W-:Y:S02]  /*03b0*/  HFMA2 R21, -RZ, RZ, 0, 5.9604644775390625e-08 ;  /* 0x00000001ff157431 */ /* 0x004fe400000001ff */
[----:B------:R-:W-:Y:S01]  /*03c0*/  IMAD.MOV.U32 R20, RZ, RZ, RZ ;  /* 0x000000ffff147224 */ /* 0x000fe200078e00ff */
[----:B------:R-:W-:Y:S05]  /*03d0*/  YIELD ;  /* 0x0000000000007946 */ /* 0x000fea0003800000 */
[----:B------:R-:W2:Y:S02]  /*03e0*/  ATOMG.E.CAS.STRONG.GPU PT, R20, [R14], R20, R21 ;  /* 0x000000140e1473a9 */ /* 0x000ea400001ee115 */
[----:B--2---:R-:W-:-:S02]  /*03f0*/  ISETP.NE.AND P1, PT, R20, RZ, PT ;  /* 0x000000ff1400720c */ /* 0x004fc40003f25270 */
[----:B------:R-:W-:-:S11]  /*0400*/  ISETP.NE.AND P0, PT, R20, RZ, PT ;  /* 0x000000ff1400720c */ /* 0x000fd60003f05270 */
[----:B------:R-:W-:Y:S05]  /*0410*/  @P1 BRA `(.L_x_117) ;  /* 0x0000000000801947 */ /* 0x000fea0003800000 */
[----:B---3--:R-:W-:Y:S01]  /*0420*/  IMAD.WIDE R20, R24, 0x4, R8 ;  /* 0x0000000418147825 */ /* 0x008fe200078e0208 */
[----:B------:R-:W2:Y:S03]  /*0430*/  LDG.E.STRONG.SYS R26, desc[UR6][R16.64] ;  /* 0x00000006101a7981 */ /* 0x000ea6000c1f5900 */
[----:B0-----:R-:W-:Y:S01]  /*0440*/  IMAD.WIDE.U32 R22, R25, 0x4, R10 ;  /* 0x0000000419167825 */ /* 0x001fe200078e000a */
[----:B------:R-:W3:Y:S04]  /*0450*/  LDG.E R29, desc[UR6][R2.64] ;  /* 0x00000006021d7981 */ /* 0x000ee8000c1e1900 */
[----:B------:R-:W3:Y:S04]  /*0460*/  LDG.E R20, desc[UR6][R20.64] ;  /* 0x0000000614147981 */ /* 0x000ee8000c1e1900 */
[----:B------:R-:W3:Y:S04]  /*0470*/  LDG.E.STRONG.SYS R27, desc[UR6][R4.64] ;  /* 0x00000006041b7981 */ /* 0x000ee8000c1f5900 */
[----:B------:R-:W4:Y:S01]  /*0480*/  LDG.E R22, desc[UR6][R22.64] ;  /* 0x0000000616167981 */ /* 0x000f22000c1e1900 */
[----:B------:R-:W-:Y:S01]  /*0490*/  BSSY.RECONVERGENT B1, `(.L_x_118) ;  /* 0x0000015000017945 */ /* 0x000fe20003800200 */
[----:B---3--:R-:W-:-:S04]  /*04a0*/  IADD3 R27, PT, PT, R20, R27, -R29 ;  /* 0x0000001b141b7210 */ /* 0x008fc80007ffe81d */
[----:B----4-:R-:W-:-:S04]  /*04b0*/  IADD3 R27, PT, PT, R27, R22, RZ ;  /* 0x000000161b1b7210 */ /* 0x010fc80007ffe0ff */
[----:B--2---:R-:W-:-:S13]  /*04c0*/  ISETP.GT.U32.AND P1, PT, R26, R27, PT ;  /* 0x0000001b1a00720c */ /* 0x004fda0003f24070 */
[----:B------:R-:W-:Y:S05]  /*04d0*/  @!P1 BRA `(.L_x_119) ;  /* 0x0000000000409947 */ /* 0x000fea0003800000 */
[----:B------:R-:W2:Y:S02]  /*04e0*/  LDG.E.STRONG.SYS R21, desc[UR6][R4.64] ;  /* 0x0000000604157981 */ /* 0x000ea4000c1f5900 */
[----:B--2---:R-:W-:-:S05]  /*04f0*/  IADD3 R21, PT, PT, R20, R21, -R29 ;  /* 0x0000001514157210 */ /* 0x004fca0007ffe81d */
[----:B------:R-:W-:-:S05]  /*0500*/  IMAD.IADD R21, R22, 0x1, R21 ;  /* 0x0000000116157824 */ /* 0x000fca00078e0215 */
[----:B------:R0:W-:Y:S01]  /*0510*/  STG.E.STRONG.SYS desc[UR6][R16.64], R21 ;  /* 0x0000001510007986 */ /* 0x0001e2000c115906 */
[----:B------:R-:W-:Y:S06]  /*0520*/  MEMBAR.SC.GPU ;  /* 0x0000000000007992 */ /* 0x000fec0000002000 */
[----:B------:R-:W-:-:S00]  /*0530*/  ERRBAR ;  /* 0x00000000000079ab */ /* 0x000fc00000000000 */
[----:B------:R-:W-:Y:S06]  /*0540*/  CGAERRBAR ;  /* 0x00000000000075ab */ /* 0x000fec0000000000 */
[----:B------:R-:W-:Y:S01]  /*0550*/  CCTL.IVALL ;  /* 0x00000000ff00798f */ /* 0x000fe20002000000 */
[----:B-1----:R-:W-:-:S05]  /*0560*/  IMAD.WIDE.U32 R22, R25, 0x4, R12 ;  /* 0x0000000419167825 */ /* 0x002fca00078e000c */
[----:B------:R2:W-:Y:S04]  /*0570*/  STG.E desc[UR6][R22.64], R0 ;  /* 0x0000000016007986 */ /* 0x0005e8000c101906 */
[----:B------:R-:W3:Y:S02]  /*0580*/  LDG.E R20, desc[UR6][R18.64] ;  /* 0x0000000612147981 */ /* 0x000ee4000c1e1900 */
[----:B---3--:R-:W-:-:S13]  /*0590*/  ISETP.NE.AND P1, PT, R20, -0x1, PT ;  /* 0xffffffff1400780c */ /* 0x008fda0003f25270 */
[----:B0-----:R-:W0:Y:S01]  /*05a0*/  @!P1 LDC.64 R20, c[0x0][0x3e8] ;  /* 0x0000fa00ff149b82 */ /* 0x001e220000000a00 */
[----:B------:R-:W-:Y:S01]  /*05b0*/  @!P1 MOV R27, 0x1 ;  /* 0x00000001001b9802 */ /* 0x000fe20000000f00 */
[----:B0-----:R-:W-:-:S05]  /*05c0*/  @!P1 IMAD.WIDE.U32 R20, R25, 0x4, R20 ;  /* 0x0000000419149825 */ /* 0x001fca00078e0014 */
[----:B------:R2:W-:Y:S02]  /*05d0*/  @!P1 STG.E desc[UR6][R20.64], R27 ;  /* 0x0000001b14009986 */ /* 0x0005e4000c101906 */
.L_x_119:
[----:B------:R-:W-:Y:S05]  /*05e0*/  BSYNC.RECONVERGENT B1 ;  /* 0x0000000000017941 */ /* 0x000fea0003800200 */
.L_x_118:
[----:B--2---:R-:W-:Y:S02]  /*05f0*/  HFMA2 R21, -RZ, RZ, 0, 0 ;  /* 0x00000000ff157431 */ /* 0x004fe400000001ff */
[----:B------:R-:W-:-:S05]  /*0600*/  IMAD.MOV.U32 R20, RZ, RZ, 0x1 ;  /* 0x00000001ff147424 */ /* 0x000fca00078e00ff */
[----:B------:R2:W5:Y:S02]  /*0610*/  ATOMG.E.CAS.STRONG.GPU PT, RZ, [R14], R20, R21 ;  /* 0x000000140eff73a9 */ /* 0x00056400001ee115 */
.L_x_117:
[----:B------:R-:W-:Y:S05]  /*0620*/  WARPSYNC.ALL ;  /* 0x0000000000007948 */ /* 0x000fea0003800000 */
[----:B------:R-:W-:Y:S06]  /*0630*/  BAR.SYNC.DEFER_BLOCKING 0x0 ;  /* 0x0000000000007b1d */ /* 0x000fec0000010000 */
[----:B------:R-:W-:Y:S05]  /*0640*/  @P0 BRA `(.L_x_120) ;  /* 0xfffffffc00580947 */ /* 0x000fea000383ffff */
.L_x_116:
[----:B------:R-:W-:-:S05]  /*0650*/  VIADD R24, R24, 0x1 ;  /* 0x0000000118187836 */ /* 0x000fca0000000000 */
[----:B------:R-:W-:-:S13]  /*0660*/  ISETP.NE.AND P0, PT, R24, R7, PT ;  /* 0x000000071800720c */ /* 0x000fda0003f05270 */
[----:B------:R-:W-:Y:S05]  /*0670*/  @P0 BRA `(.L_x_121) ;  /* 0xfffffffc00140947 */ /* 0x000fea000383ffff */
.L_x_115:
[----:B------:R-:W-:Y:S05]  /*0680*/  BSYNC.RECONVERGENT B0 ;  /* 0x0000000000007941 */ /* 0x000fea0003800200 */
.L_x_114:
[----:B------:R-:W4:Y:S02]  /*0690*/  LDCU UR5, c[0x0][0x3f8] ;  /* 0x00007f00ff0577ac */ /* 0x000f240008000800 */
[----:B----4-:R-:W-:-:S13]  /*06a0*/  ISETP.NE.AND P0, PT, RZ, UR5, PT ;  /* 0x00000005ff007c0c */ /* 0x010fda000bf05270 */
[----:B------:R-:W-:Y:S05]  /*06b0*/  @!P0 EXIT ;  /* 0x000000000000894d */ /* 0x000fea0003800000 */
[----:B---3--:R-:W3:Y:S01]  /*06c0*/  LDC.64 R8, c[0x0][0x400] ;  /* 0x00010000ff087b82 */ /* 0x008ee20000000a00 */
[C---:B------:R-:W-:Y:S01]  /*06d0*/  ISETP.NE.AND P0, PT, R0.reuse, UR4, PT ;  /* 0x0000000400007c0c */ /* 0x040fe2000bf05270 */
[----:B---3--:R-:W-:-:S12]  /*06e0*/  IMAD.WIDE R8, R0, 0x4, R8 ;  /* 0x0000000400087825 */ /* 0x008fd800078e0208 */
[----:B------:R-:W3:Y:S04]  /*06f0*/  @P0 LDG.E R6, desc[UR6][R8.64+0x4] ;  /* 0x0000040608060981 */ /* 0x000ee8000c1e1900 */
[----:B------:R-:W3:Y:S02]  /*0700*/  LDG.E R7, desc[UR6][R8.64] ;  /* 0x0000000608077981 */ /* 0x000ee4000c1e1900 */
[----:B---3--:R-:W-:-:S13]  /*0710*/  ISETP.GE.AND P0, PT, R7, R6, PT ;  /* 0x000000060700720c */ /* 0x008fda0003f06270 */
[----:B------:R-:W-:Y:S05]  /*0720*/  @P0 EXIT ;  /* 0x000000000000094d */ /* 0x000fea0003800000 */
.L_x_127:
[----:B------:R-:W3:Y:S02]  /*0730*/  LDC.64 R8, c[0x0][0x408] ;  /* 0x00010200ff087b82 */ /* 0x000ee40000000a00 */
[----:B---3--:R-:W-:-:S05]  /*0740*/  IMAD.WIDE R8, R7, 0x4, R8 ;  /* 0x0000000407087825 */ /* 0x008fca00078e0208 */
[----:B0-----:R-:W3:Y:S02]  /*0750*/  LDG.E R23, desc[UR6][R8.64] ;  /* 0x0000000608177981 */ /* 0x001ee4000c1e1900 */
[----:B---3--:R-:W-:-:S13]  /*0760*/  ISETP.GE.AND P0, PT, R23, RZ, PT ;  /* 0x000000ff1700720c */ /* 0x008fda0003f06270 */
[----:B------:R-:W-:Y:S05]  /*0770*/  @!P0 BRA `(.L_x_122) ;  /* 0x0000000000cc8947 */ /* 0x000fea0003800000 */
[----:B-1----:R-:W1:Y:S08]  /*0780*/  LDC.64 R12, c[0x0][0x3c0] ;  /* 0x0000f000ff0c7b82 */ /* 0x002e700000000a00 */
[----:B0-----:R-:W0:Y:S08]  /*0790*/  LDC.64 R10, c[0x0][0x3a8] ;  /* 0x0000ea00ff0a7b82 */ /* 0x001e300000000a00 */
[----:B------:R-:W3:Y:S08]  /*07a0*/  LDC.64 R8, c[0x0][0x398] ;  /* 0x0000e600ff087b82 */ /* 0x000ef00000000a00 */
[----:B--2---:R-:W2:Y:S01]  /*07b0*/  LDC.64 R20, c[0x0][0x3a0] ;  /* 0x0000e800ff147b82 */ /* 0x004ea20000000a00 */
[----:B-1----:R-:W-:-:S07]  /*07c0*/  IMAD.WIDE.U32 R12, R23, 0x4, R12 ;  /* 0x00000004170c7825 */ /* 0x002fce00078e000c */
[----:B------:R-:W1:Y:S01]  /*07d0*/  LDC.64 R18, c[0x0][0x3d0] ;  /* 0x0000f400ff127b82 */ /* 0x000e620000000a00 */
[----:B0-----:R-:W-:-:S07]  /*07e0*/  IMAD.WIDE.U32 R10, R23, 0x4, R10 ;  /* 0x00000004170a7825 */ /* 0x001fce00078e000a */
[----:B------:R-:W0:Y:S01]  /*07f0*/  LDC.64 R14, c[0x0][0x3e8] ;  /* 0x0000fa00ff0e7b82 */ /* 0x000e220000000a00 */
[----:B---3--:R-:W-:-:S07]  /*0800*/  IMAD.WIDE.U32 R8, R23, 0x4, R8 ;  /* 0x0000000417087825 */ /* 0x008fce00078e0008 */
[----:B------:R-:W3:Y:S01]  /*0810*/  LDC.64 R16, c[0x0][0x390] ;  /* 0x0000e400ff107b82 */ /* 0x000ee20000000a00 */
[----:B--2---:R-:W-:-:S04]  /*0820*/  IMAD.WIDE.U32 R20, R23, 0x4, R20 ;  /* 0x0000000417147825 */ /* 0x004fc800078e0014 */
[----:B-1----:R-:W-:-:S04]  /*0830*/  IMAD.WIDE.U32 R18, R23, 0x4, R18 ;  /* 0x0000000417127825 */ /* 0x002fc800078e0012 */
[----:B0-----:R-:W-:-:S04]  /*0840*/  IMAD.WIDE.U32 R14, R23, 0x4, R14 ;  /* 0x00000004170e7825 */ /* 0x001fc800078e000e */
[----:B---3--:R-:W-:-:S07]  /*0850*/  IMAD.WIDE R16, R7, 0x4, R16 ;  /* 0x0000000407107825 */ /* 0x008fce00078e0210 */
.L_x_126:
[----:B0-----:R-:W-:Y:S01]  /*0860*/  IMAD.MOV.U32 R22, RZ, RZ, RZ ;  /* 0x000000ffff167224 */ /* 0x001fe200078e00ff */
[----:B------:R-:W-:Y:S01]  /*0870*/  MOV R23, 0x1 ;  /* 0x0000000100177802 */ /* 0x000fe20000000f00 */
[----:B------:R-:W-:Y:S05]  /*0880*/  YIELD ;  /* 0x0000000000007946 */ /* 0x000fea0003800000 */
[----:B------:R-:W2:Y:S02]  /*0890*/  ATOMG.E.CAS.STRONG.GPU PT, R22, [R12], R22, R23 ;  /* 0x000000160c1673a9 */ /* 0x000ea400001ee117 */
[C---:B--2---:R-:W-:Y:S02]  /*08a0*/  ISETP.NE.AND P1, PT, R22.reuse, RZ, PT ;  /* 0x000000ff1600720c */ /* 0x044fe40003f25270 */
[----:B------:R-:W-:-:S11]  /*08b0*/  ISETP.NE.AND P0, PT, R22, RZ, PT ;  /* 0x000000ff1600720c */ /* 0x000fd60003f05270 */
[----:B------:R-:W-:Y:S05]  /*08c0*/  @P1 BRA `(.L_x_123) ;  /* 0x00000000006c1947 */ /* 0x000fea0003800000 */
[----:B------:R-:W2:Y:S04]  /*08d0*/  LDG.E.STRONG.SYS R23, desc[UR6][R10.64] ;  /* 0x000000060a177981 */ /* 0x000ea8000c1f5900 */
        /* <DEDUP_REMOVED lines=18> */
[----:B------:R-:W2:Y:S02]  /*0a00*/  LDG.E R22, desc[UR6][R18.64] ;  /* 0x0000000612167981 */ /* 0x000ea4000c1e1900 */
[----:B--2---:R-:W-:-:S13]  /*0a10*/  ISETP.NE.AND P1, PT, R22, -0x1, PT ;  /* 0xffffffff1600780c */ /* 0x004fda0003f25270 */
[----:B------:R-:W-:-:S05]  /*0a20*/  @!P1 MOV R23, 0x1 ;  /* 0x0000000100179802 */ /* 0x000fca0000000f00 */
[----:B------:R0:W-:Y:S02]  /*0a30*/  @!P1 STG.E desc[UR6][R14.64], R23 ;  /* 0x000000170e009986 */ /* 0x0001e4000c101906 */
.L_x_125:
[----:B------:R-:W-:Y:S05]  /*0a40*/  BSYNC.RECONVERGENT B0 ;  /* 0x0000000000007941 */ /* 0x000fea0003800200 */
.L_x_124:
[----:B0-----:R-:W-:Y:S02]  /*0a50*/  HFMA2 R23, -RZ, RZ, 0, 0 ;  /* 0x00000000ff177431 */ /* 0x001fe400000001ff */
[----:B------:R-:W-:-:S05]  /*0a60*/  IMAD.MOV.U32 R22, RZ, RZ, 0x1 ;  /* 0x00000001ff167424 */ /* 0x000fca00078e00ff */
[----:B------:R0:W5:Y:S02]  /*0a70*/  ATOMG.E.CAS.STRONG.GPU PT, RZ, [R12], R22, R23 ;  /* 0x000000160cff73a9 */ /* 0x00016400001ee117 */
.L_x_123:
[----:B------:R-:W-:Y:S05]  /*0a80*/  WARPSYNC.ALL ;  /* 0x0000000000007948 */ /* 0x000fea0003800000 */
[----:B------:R-:W-:Y:S06]  /*0a90*/  BAR.SYNC.DEFER_BLOCKING 0x0 ;  /* 0x0000000000007b1d */ /* 0x000fec0000010000 */
[----:B------:R-:W-:Y:S05]  /*0aa0*/  @P0 BRA `(.L_x_126) ;  /* 0xfffffffc006c0947 */ /* 0x000fea000383ffff */
.L_x_122:
[----:B------:R-:W-:-:S05]  /*0ab0*/  VIADD R7, R7, 0x1 ;  /* 0x0000000107077836 */ /* 0x000fca0000000000 */
[----:B------:R-:W-:-:S13]  /*0ac0*/  ISETP.NE.AND P0, PT, R7, R6, PT ;  /* 0x000000060700720c */ /* 0x000fda0003f05270 */
[----:B------:R-:W-:Y:S05]  /*0ad0*/  @P0 BRA `(.L_x_127) ;  /* 0xfffffffc00140947 */ /* 0x000fea000383ffff */
[----:B------:R-:W-:Y:S05]  /*0ae0*/  EXIT ;  /* 0x000000000000794d */ /* 0x000fea0003800000 */
.L_x_128:
        /* <DEDUP_REMOVED lines=9> */
.L_x_147:


//--------------------- .text._Z10extractMinPiS_S_S_S_ii --------------------------
	.section	.text._Z10extractMinPiS_S_S_S_ii,"ax",@progbits
	.align	128
        .global         _Z10extractMinPiS_S_S_S_ii
        .type           _Z10extractMinPiS_S_S_S_ii,@function
        .size           _Z10extractMinPiS_S_S_S_ii,(.L_x_148 - _Z10extractMinPiS_S_S_S_ii)
        .other          _Z10extractMinPiS_S_S_S_ii,@"STO_CUDA_ENTRY STV_DEFAULT"
_Z10extractMinPiS_S_S_S_ii:
.text._Z10extractMinPiS_S_S_S_ii:
        /* <DEDUP_REMOVED lines=18> */
[----:B0-----:R-:W-:-:S02]  /*0120*/  IADD3 R7, PT, PT, R0, -0x1, R7 ;  /* 0xffffffff00077810 */ /* 0x001fc40007ffe007 */
[----:B-1----:R-:W-:Y:S02]  /*0130*/  IADD3 R4, PT, PT, R6, 0xffffffe, RZ ;  /* 0x0ffffffe06047810 */ /* 0x002fe40007ffe0ff */
[----:B------:R-:W-:-:S03]  /*0140*/  IABS R6, R7 ;  /* 0x0000000700067213 */ /* 0x000fc60000000000 */
[----:B------:R0:W1:Y:S01]  /*0150*/  F2I.FTZ.U32.TRUNC.NTZ R5, R4 ;  /* 0x0000000400057305 */ /* 0x000062000021f000 */
[----:B------:R-:W-:-:S04]  /*0160*/  LOP3.LUT R7, R7, R0, RZ, 0x3c, !PT ;  /* 0x0000000007077212 */ /* 0x000fc800078e3cff */
[----:B------:R-:W-:Y:S01]  /*0170*/  ISETP.GE.AND P1, PT, R7, RZ, PT ;  /* 0x000000ff0700720c */ /* 0x000fe20003f26270 */
[----:B0-----:R-:W-:Y:S02]  /*0180*/  HFMA2 R4, -RZ, RZ, 0, 0 ;  /* 0x00000000ff047431 */ /* 0x001fe400000001ff */
[----:B-1----:R-:W-:-:S04]  /*0190*/  IMAD.MOV R8, RZ, RZ, -R5 ;  /* 0x000000ffff087224 */ /* 0x002fc800078e0a05 */
[----:B------:R-:W-:-:S04]  /*01a0*/  IMAD R15, R8, R13, RZ ;  /* 0x0000000d080f7224 */ /* 0x000fc800078e02ff */
[----:B------:R-:W-:-:S06]  /*01b0*/  IMAD.HI.U32 R5, R5, R15, R4 ;  /* 0x0000000f05057227 */ /* 0x000fcc00078e0004 */
[----:B------:R-:W-:-:S04]  /*01c0*/  IMAD.HI.U32 R5, R5, R6, RZ ;  /* 0x0000000605057227 */ /* 0x000fc800078e00ff */
[----:B------:R-:W-:-:S04]  /*01d0*/  IMAD.MOV R8, RZ, RZ, -R5 ;  /* 0x000000ffff087224 */ /* 0x000fc800078e0a05 */
[C---:B------:R-:W-:Y:S02]  /*01e0*/  IMAD R4, R13.reuse, R8, R6 ;  /* 0x000000080d047224 */ /* 0x040fe400078e0206 */
[----:B------:R-:W0:Y:S03]  /*01f0*/  LDC.64 R6, c[0x4][RZ] ;  /* 0x01000000ff067b82 */ /* 0x000e260000000a00 */
        /* <DEDUP_REMOVED lines=8> */
[----:B------:R-:W-:-:S05]  /*0280*/  IMAD R5, R9, R5, RZ ;  /* 0x0000000509057224 */ /* 0x000fca00078e02ff */
[C---:B------:R-:W-:Y:S01]  /*0290*/  IADD3 R0, PT, PT, R5.reuse, -0x1, RZ ;  /* 0xffffffff05007810 */ /* 0x040fe20007ffe0ff */
[----:B0-----:R-:W-:-:S04]  /*02a0*/  IMAD.WIDE R4, R5, 0x4, R6 ;  /* 0x0000000405047825 */ /* 0x001fc800078e0206 */
[----:B------:R-:W-:Y:S01]  /*02b0*/  IMAD.IADD R11, R11, 0x1, R0 ;  /* 0x000000010b0b7824 */ /* 0x000fe200078e0200 */
[----:B------:R0:W5:Y:S03]  /*02c0*/  LDG.E.STRONG.SYS R10, desc[UR4][R4.64] ;  /* 0x00000004040a7981 */ /* 0x000166000c1f5900 */
[----:B------:R-:W-:-:S06]  /*02d0*/  IMAD.WIDE R6, R11, 0x4, R6 ;  /* 0x000000040b067825 */ /* 0x000fcc00078e0206 */
[----:B------:R-:W2:Y:S04]  /*02e0*/  LDG.E.STRONG.SYS R7, desc[UR4][R6.64] ;  /* 0x0000000406077981 */ /* 0x000ea8000c1f5900 */
[----:B--2---:R0:W-:Y:S04]  /*02f0*/  STG.E.STRONG.SYS desc[UR4][R4.64], R7 ;  /* 0x0000000704007986 */ /* 0x0041e8000c115904 */
[----:B------:R-:W2:Y:S01]  /*0300*/  LDG.E R8, desc[UR4][R2.64] ;  /* 0x0000000402087981 */ /* 0x000ea2000c1e1900 */
[----:B------:R-:W-:Y:S01]  /*0310*/  BSSY B0, `(.L_x_129) ;  /* 0x0000057000007945 */ /* 0x000fe20003800000 */
[----:B--2---:R-:W-:-:S05]  /*0320*/  IADD3 R11, PT, PT, R8, -0x1, RZ ;  /* 0xffffffff080b7810 */ /* 0x004fca0007ffe0ff */
[----:B------:R0:W-:Y:S01]  /*0330*/  STG.E desc[UR4][R2.64], R11 ;  /* 0x0000000b02007986 */ /* 0x0001e2000c101904 */
[----:B------:R-:W-:-:S13]  /*0340*/  ISETP.GE.AND P0, PT, R8, 0x3, PT ;  /* 0x000000030800780c */ /* 0x000fda0003f06270 */
[----:B0-----:R-:W-:Y:S05]  /*0350*/  @!P0 BRA `(.L_x_130) ;  /* 0x0000000400488947 */ /* 0x001fea0003800000 */
[----:B------:R-:W0:Y:S01]  /*0360*/  LDC.64 R6, c[0x0][0x398] ;  /* 0x0000e600ff067b82 */ /* 0x000e220000000a00 */
[----:B------:R-:W-:Y:S01]  /*0370*/  IMAD.MOV.U32 R12, RZ, RZ, R11 ;  /* 0x000000ffff0c7224 */ /* 0x000fe200078e000b */
[----:B------:R-:W-:Y:S01]  /*0380*/  MOV R15, RZ ;  /* 0x000000ff000f7202 */ /* 0x000fe20000000f00 */
[----:B------:R-:W-:Y:S01]  /*0390*/  IMAD.MOV.U32 R11, RZ, RZ, 0x1 ;  /* 0x00000001ff0b7424 */ /* 0x000fe200078e00ff */
[----:B------:R-:W-:-:S04]  /*03a0*/  MOV R19, RZ ;  /* 0x000000ff00137202 */ /* 0x000fc80000000f00 */
[----:B------:R-:W1:Y:S03]  /*03b0*/  LDC.64 R8, c[0x4][RZ] ;  /* 0x01000000ff087b82 */ /* 0x000e660000000a00 */
.L_x_135:
[----:B------:R-:W-:Y:S01]  /*03c0*/  VIADD R17, R15, 0x2 ;  /* 0x000000020f117836 */ /* 0x000fe20000000000 */
[----:B------:R-:W-:Y:S05]  /*03d0*/  YIELD ;  /* 0x0000000000007946 */ /* 0x000fea0003800000 */
[----:B------:R-:W-:Y:S01]  /*03e0*/  ISETP.GE.AND P0, PT, R17, R12, PT ;  /* 0x0000000c1100720c */ /* 0x000fe20003f06270 */
[----:B------:R-:W-:-:S12]  /*03f0*/  BSSY.RELIABLE B1, `(.L_x_131) ;  /* 0x0000043000017945 */ /* 0x000fd80003800100 */
[----:B------:R-:W-:Y:S05]  /*0400*/  @!P0 BRA `(.L_x_132) ;  /* 0x0000000000488947 */ /* 0x000fea0003800000 */
[----:B------:R-:W-:Y:S01]  /*0410*/  IADD3 R15, PT, PT, R0, R17, RZ ;  /* 0x00000011000f7210 */ /* 0x000fe20007ffe0ff */
[----:B------:R-:W-:-:S04]  /*0420*/  IMAD.WIDE R12, R19, 0x4, R4 ;  /* 0x00000004130c7825 */ /* 0x000fc800078e0204 */
[----:B-1----:R-:W-:Y:S01]  /*0430*/  IMAD.WIDE R14, R15, 0x4, R8 ;  /* 0x000000040f0e7825 */ /* 0x002fe200078e0208 */
[----:B------:R-:W0:Y:S04]  /*0440*/  LDG.E.STRONG.SYS R17, desc[UR4][R12.64] ;  /* 0x000000040c117981 */ /* 0x000e28000c1f5900 */
[----:B------:R-:W2:Y:S01]  /*0450*/  LDG.E.STRONG.SYS R19, desc[UR4][R14.64] ;  /* 0x000000040e137981 */ /* 0x000ea2000c1f5900 */
[----:B0-----:R-:W-:-:S04]  /*0460*/  IMAD.WIDE R16, R17, 0x4, R6 ;  /* 0x0000000411107825 */ /* 0x001fc800078e0206 */
[----:B--2---:R-:W-:Y:S02]  /*0470*/  IMAD.WIDE R18, R19, 0x4, R6 ;  /* 0x0000000413127825 */ /* 0x004fe400078e0206 */
[----:B------:R-:W2:Y:S04]  /*0480*/  LDG.E R16, desc[UR4][R16.64] ;  /* 0x0000000410107981 */ /* 0x000ea8000c1e1900 */
[----:B------:R-:W2:Y:S02]  /*0490*/  LDG.E R19, desc[UR4][R18.64] ;  /* 0x0000000412137981 */ /* 0x000ea4000c1e1900 */
[----:B--2---:R-:W-:-:S13]  /*04a0*/  ISETP.GT.AND P0, PT, R16, R19, PT ;  /* 0x000000131000720c */ /* 0x004fda0003f04270 */
[----:B------:R-:W-:Y:S05]  /*04b0*/  @!P0 BREAK.RELIABLE B1 ;  /* 0x0000000000018942 */ /* 0x000fea0003800100 */
[----:B------:R-:W-:Y:S05]  /*04c0*/  @!P0 BRA `(.L_x_130) ;  /* 0x0000000000ec8947 */ /* 0x000fea0003800000 */
[----:B------:R-:W2:Y:S04]  /*04d0*/  LDG.E.STRONG.SYS R17, desc[UR4][R14.64] ;  /* 0x000000040e117981 */ /* 0x000ea8000c1f5900 */
[----:B------:R-:W3:Y:S01]  /*04e0*/  LDG.E.STRONG.SYS R21, desc[UR4][R12.64] ;  /* 0x000000040c157981 */ /* 0x000ee2000c1f5900 */
[----:B------:R-:W-:-:S03]  /*04f0*/  MOV R19, R11 ;  /* 0x0000000b00137202 */ /* 0x000fc60000000f00 */
[----:B---3--:R4:W-:Y:S04]  /*0500*/  STG.E.STRONG.SYS desc[UR4][R14.64], R21 ;  /* 0x000000150e007986 */ /* 0x0089e8000c115904 */
[----:B--2---:R4:W-:Y:S01]  /*0510*/  STG.E.STRONG.SYS desc[UR4][R12.64], R17 ;  /* 0x000000110c007986 */ /* 0x0049e2000c115904 */
[----:B------:R-:W-:Y:S05]  /*0520*/  BRA `(.L_x_133) ;  /* 0x0000000000bc7947 */ /* 0x000fea0003800000 */
.L_x_132:
[----:B------:R-:W-:-:S04]  /*0530*/  IMAD.WIDE R12, R19, 0x4, R4 ;  /* 0x00000004130c7825 */ /* 0x000fc800078e0204 */
[----:B------:R-:W-:Y:S01]  /*0540*/  IMAD.WIDE R14, R15, 0x4, R4 ;  /* 0x000000040f0e7825 */ /* 0x000fe200078e0204 */
[----:B------:R-:W0:Y:S04]  /*0550*/  LDG.E.STRONG.SYS R19, desc[UR4][R12.64] ;  /* 0x000000040c137981 */ /* 0x000e28000c1f5900 */
[----:B------:R-:W2:Y:S01]  /*0560*/  LDG.E.STRONG.SYS R21, desc[UR4][R14.64+0x4] ;  /* 0x000004040e157981 */ /* 0x000ea2000c1f5900 */
[----:B0-----:R-:W-:-:S04]  /*0570*/  IMAD.WIDE R18, R19, 0x4, R6 ;  /* 0x0000000413127825 */ /* 0x001fc800078e0206 */
[----:B--2---:R-:W-:Y:S02]  /*0580*/  IMAD.WIDE R20, R21, 0x4, R6 ;  /* 0x0000000415147825 */ /* 0x004fe400078e0206 */
[----:B------:R-:W2:Y:S04]  /*0590*/  LDG.E R18, desc[UR4][R18.64] ;  /* 0x0000000412127981 */ /* 0x000ea8000c1e1900 */
[----:B------:R-:W2:Y:S02]  /*05a0*/  LDG.E R21, desc[UR4][R20.64] ;  /* 0x0000000414157981 */ /* 0x000ea4000c1e1900 */
[----:B--2---:R-:W-:-:S13]  /*05b0*/  ISETP.GT.AND P0, PT, R18, R21, PT ;  /* 0x000000151200720c */ /* 0x004fda0003f04270 */
[----:B------:R-:W-:Y:S05]  /*05c0*/  @!P0 BRA `(.L_x_134) ;  /* 0x0000000000388947 */ /* 0x000fea0003800000 */
[----:B------:R-:W2:Y:S04]  /*05d0*/  LDG.E.STRONG.SYS R19, desc[UR4][R14.64+0x4] ;  /* 0x000004040e137981 */ /* 0x000ea8000c1f5900 */
[----:B------:R-:W3:Y:S01]  /*05e0*/  LDG.E.STRONG.SYS R21, desc[UR4][R14.64+0x8] ;  /* 0x000008040e157981 */ /* 0x000ee2000c1f5900 */
[----:B--2---:R-:W-:-:S04]  /*05f0*/  IMAD.WIDE R18, R19, 0x4, R6 ;  /* 0x0000000413127825 */ /* 0x004fc800078e0206 */
[----:B---3--:R-:W-:Y:S02]  /*0600*/  IMAD.WIDE R20, R21, 0x4, R6 ;  /* 0x0000000415147825 */ /* 0x008fe400078e0206 */
[----:B------:R-:W2:Y:S04]  /*0610*/  LDG.E R18, desc[UR4][R18.64] ;  /* 0x0000000412127981 */ /* 0x000ea8000c1e1900 */
[----:B------:R-:W2:Y:S02]  /*0620*/  LDG.E R21, desc[UR4][R20.64] ;  /* 0x0000000414157981 */ /* 0x000ea4000c1e1900 */
[----:B--2---:R-:W-:-:S13]  /*0630*/  ISETP.GT.AND P0, PT, R18, R21, PT ;  /* 0x000000151200720c */ /* 0x004fda0003f04270 */
[----:B------:R-:W-:Y:S05]  /*0640*/  @P0 BRA `(.L_x_134) ;  /* 0x0000000000180947 */ /* 0x000fea0003800000 */
[----:B------:R-:W2:Y:S04]  /*0650*/  LDG.E.STRONG.SYS R17, desc[UR4][R14.64+0x4] ;  /* 0x000004040e117981 */ /* 0x000ea8000c1f5900 */
[----:B------:R-:W3:Y:S01]  /*0660*/  LDG.E.STRONG.SYS R21, desc[UR4][R12.64] ;  /* 0x000000040c157981 */ /* 0x000ee2000c1f5900 */
[----:B------:R-:W-:-:S03]  /*0670*/  IMAD.MOV.U32 R19, RZ, RZ, R11 ;  /* 0x000000ffff137224 */ /* 0x000fc600078e000b */
[----:B---3--:R3:W-:Y:S04]  /*0680*/  STG.E.STRONG.SYS desc[UR4][R14.64+0x4], R21 ;  /* 0x000004150e007986 */ /* 0x0087e8000c115904 */
[----:B--2---:R3:W-:Y:S01]  /*0690*/  STG.E.STRONG.SYS desc[UR4][R12.64], R17 ;  /* 0x000000110c007986 */ /* 0x0047e2000c115904 */
[----:B------:R-:W-:Y:S05]  /*06a0*/  BRA `(.L_x_133) ;  /* 0x00000000005c7947 */ /* 0x000fea0003800000 */
.L_x_134:
[----:B------:R-:W2:Y:S04]  /*06b0*/  LDG.E.STRONG.SYS R19, desc[UR4][R12.64] ;  /* 0x000000040c137981 */ /* 0x000ea8000c1f5900 */
[----:B------:R-:W3:Y:S01]  /*06c0*/  LDG.E.STRONG.SYS R21, desc[UR4][R14.64+0x8] ;  /* 0x000008040e157981 */ /* 0x000ee2000c1f5900 */
[----:B--2---:R-:W-:-:S04]  /*06d0*/  IMAD.WIDE R18, R19, 0x4, R6 ;  /* 0x0000000413127825 */ /* 0x004fc800078e0206 */
[----:B---3--:R-:W-:Y:S02]  /*06e0*/  IMAD.WIDE R20, R21, 0x4, R6 ;  /* 0x0000000415147825 */ /* 0x008fe400078e0206 */
[----:B------:R-:W2:Y:S04]  /*06f0*/  LDG.E R18, desc[UR4][R18.64] ;  /* 0x0000000412127981 */ /* 0x000ea8000c1e1900 */
[----:B------:R-:W2:Y:S02]  /*0700*/  LDG.E R21, desc[UR4][R20.64] ;  /* 0x0000000414157981 */ /* 0x000ea4000c1e1900 */
[----:B--2---:R-:W-:-:S13]  /*0710*/  ISETP.GT.AND P0, PT, R18, R21, PT ;  /* 0x000000151200720c */ /* 0x004fda0003f04270 */
[----:B------:R-:W-:Y:S05]  /*0720*/  @!P0 BREAK.RELIABLE B1 ;  /* 0x0000000000018942 */ /* 0x000fea0003800100 */
        /* <DEDUP_REMOVED lines=8> */
[----:B------:R-:W-:Y:S05]  /*07b0*/  @P0 BREAK.RELIABLE B1 ;  /* 0x0000000000010942 */ /* 0x000fea0003800100 */
[----:B------:R-:W-:Y:S05]  /*07c0*/  @P0 BRA `(.L_x_130) ;  /* 0x00000000002c0947 */ /* 0x000fea0003800000 */
[----:B------:R-:W2:Y:S04]  /*07d0*/  LDG.E.STRONG.SYS R11, desc[UR4][R14.64+0x8] ;  /* 0x000008040e0b7981 */ /* 0x000ea8000c1f5900 */
[----:B------:R-:W3:Y:S01]  /*07e0*/  LDG.E.STRONG.SYS R21, desc[UR4][R12.64] ;  /* 0x000000040c157981 */ /* 0x000ee2000c1f5900 */
[----:B------:R-:W-:-:S03]  /*07f0*/  MOV R19, R17 ;  /* 0x0000001100137202 */ /* 0x000fc60000000f00 */
[----:B---3--:R0:W-:Y:S04]  /*0800*/  STG.E.STRONG.SYS desc[UR4][R14.64+0x8], R21 ;  /* 0x000008150e007986 */ /* 0x0081e8000c115904 */
[----:B--2---:R0:W-:Y:S02]  /*0810*/  STG.E.STRONG.SYS desc[UR4][R12.64], R11 ;  /* 0x0000000b0c007986 */ /* 0x0041e4000c115904 */
.L_x_133:
[----:B------:R-:W-:Y:S05]  /*0820*/  BSYNC.RELIABLE B1 ;  /* 0x0000000000017941 */ /* 0x000fea0003800100 */
.L_x_131:
[----:B0--34-:R-:W2:Y:S01]  /*0830*/  LDG.E R12, desc[UR4][R2.64] ;  /* 0x00000004020c7981 */ /* 0x019ea2000c1e1900 */
[----:B------:R-:W-:-:S05]  /*0840*/  SHF.L.U32 R15, R19, 0x1, RZ ;  /* 0x00000001130f7819 */ /* 0x000fca00000006ff */
[----:B------:R-:W-:-:S05]  /*0850*/  VIADD R11, R15, 0x1 ;  /* 0x000000010f0b7836 */ /* 0x000fca0000000000 */
[----:B--2---:R-:W-:-:S13]  /*0860*/  ISETP.GE.AND P0, PT, R11, R12, PT ;  /* 0x0000000c0b00720c */ /* 0x004fda0003f06270 */
[----:B------:R-:W-:Y:S05]  /*0870*/  @!P0 BRA `(.L_x_135) ;  /* 0xfffffff800d08947 */ /* 0x000fea000383ffff */
.L_x_130:
[----:B------:R-:W-:Y:S05]  /*0880*/  BSYNC B0 ;  /* 0x0000000000007941 */ /* 0x000fea0003800000 */
.L_x_129:
[----:B------:R-:W0:Y:S01]  /*0890*/  S2R R7, SR_LANEID ;  /* 0x0000000000077919 */ /* 0x000e220000000000 */
[----:B------:R-:W-:Y:S01]  /*08a0*/  VOTEU.ANY UR6, UPT, PT ;  /* 0x0000000000067886 */ /* 0x000fe200038e0100 */
[----:B------:R-:W2:Y:S01]  /*08b0*/  LDC.64 R2, c[0x0][0x3a0] ;  /* 0x0000e800ff027b82 */ /* 0x000ea20000000a00 */
[----:B------:R-:W0:Y:S01]  /*08c0*/  FLO.U32 R0, UR6 ;  /* 0x0000000600007d00 */ /* 0x000e2200080e0000 */
[----:B------:R-:W-:-:S06]  /*08d0*/  MOV R13, 0xffffffff ;  /* 0xffffffff000d7802 */ /* 0x000fcc0000000f00 */
[----:B------:R-:W3:Y:S01]  /*08e0*/  LDC.64 R4, c[0x0][0x390] ;  /* 0x0000e400ff047b82 */ /* 0x000ee20000000a00 */
[----:B------:R-:W3:Y:S01]  /*08f0*/  POPC R11, UR6 ;  /* 0x00000006000b7d09 */ /* 0x000ee20008000000 */
[----:B--2--5:R-:W-:-:S05]  /*0900*/  IMAD.WIDE R2, R10, 0x4, R2 ;  /* 0x000000040a027825 */ /* 0x024fca00078e0202 */
[----:B------:R-:W-:Y:S01]  /*0910*/  STG.E desc[UR4][R2.64], R13 ;  /* 0x0000000d02007986 */ /* 0x000fe2000c101904 */
[----:B0-----:R-:W-:Y:S02]  /*0920*/  ISETP.EQ.U32.AND P0, PT, R0, R7, PT ;  /* 0x000000070000720c */ /* 0x001fe40003f02070 */
[----:B------:R-:W0:Y:S11]  /*0930*/  LDC.64 R6, c[0x0][0x388] ;  /* 0x0000e200ff067b82 */ /* 0x000e360000000a00 */
[----:B---3--:R-:W2:Y:S01]  /*0940*/  @P0 ATOMG.E.ADD.STRONG.GPU PT, R5, desc[UR4][R4.64], R11 ;  /* 0x8000000b040509a8 */ /* 0x008ea200081ef104 */
[----:B-1----:R-:W1:Y:S02]  /*0950*/  S2R R8, SR_LTMASK ;  /* 0x0000000000087919 */ /* 0x002e640000003900 */
[----:B-1----:R-:W-:-:S06]  /*0960*/  LOP3.LUT R8, R8, UR6, RZ, 0xc0, !PT ;  /* 0x0000000608087c12 */ /* 0x002fcc000f8ec0ff */
[----:B------:R-:W1:Y:S01]  /*0970*/  POPC R8, R8 ;  /* 0x0000000800087309 */ /* 0x000e620000000000 */
[----:B--2---:R-:W1:Y:S02]  /*0980*/  SHFL.IDX PT, R9, R5, R0, 0x1f ;  /* 0x00001f0005097589 */ /* 0x004e6400000e0000 */
[----:B-1----:R-:W-:-:S05]  /*0990*/  IADD3 R9, PT, PT, R9, R8, RZ ;  /* 0x0000000809097210 */ /* 0x002fca0007ffe0ff */
[----:B0-----:R-:W-:-:S05]  /*09a0*/  IMAD.WIDE R6, R9, 0x4, R6 ;  /* 0x0000000409067825 */ /* 0x001fca00078e0206 */
[----:B------:R-:W-:Y:S01]  /*09b0*/  STG.E desc[UR4][R6.64], R10 ;  /* 0x0000000a06007986 */ /* 0x000fe2000c101904 */
[----:B------:R-:W-:Y:S05]  /*09c0*/  EXIT ;  /* 0x000000000000794d */ /* 0x000fea0003800000 */
.L_x_136:
        /* <DEDUP_REMOVED lines=11> */
.L_x_148:


//--------------------- .nv.shared.reserved.0     --------------------------
	.section	.nv.shared.reserved.0,"aw",@nobits
	.weak		__nv_reservedSMEM_offset_0_alias
	.size		__nv_reservedSMEM_offset_0_alias, 0, 64
	.other		__nv_reservedSMEM_offset_0_alias,@"STO_CUDA_RESERVED_SHARED STV_DEFAULT"
__nv_reservedSMEM_offset_0_alias:
	.zero		0
	.zero		64


//--------------------- .nv.global                --------------------------
	.section	.nv.global,"aw",@nobits
	.align	4
.nv.global:
	.type		PQ,@object
	.size		PQ,(.L_0 - PQ)
PQ:
	.zero		400000000
.L_0:


//--------------------- .nv.constant0._Z5getCxPiiS_ --------------------------
	.section	.nv.constant0._Z5getCxPiiS_,"a",@progbits
	.sectionflags	@""
	.align	4
.nv.constant0._Z5getCxPiiS_:
	.zero		920


//--------------------- .nv.constant0._Z10insertDestPiS_iS_ --------------------------
	.section	.nv.constant0._Z10insertDestPiS_iS_,"a",@progbits
	.sectionflags	@""
	.align	4
.nv.constant0._Z10insertDestPiS_iS_:
	.zero		928


//--------------------- .nv.constant0._Z16delete_propagatePiS_S_S_PjS_iiPViS_S_S_S_S_S_S0_iS_S_S0_S_S_S0_ --------------------------
	.section	.nv.constant0._Z16delete_propagatePiS_S_S_PjS_iiPViS_S_S_S_S_S_S0_iS_S_S0_S_S_S0_,"a",@progbits
	.sectionflags	@""
	.align	4
.nv.constant0._Z16delete_propagatePiS_S_S_PjS_iiPViS_S_S_S_S_S_S0_iS_S_S0_S_S_S0_:
	.zero		1072


//--------------------- .nv.constant0._Z16insert_propagatePiS_S_S_PjS_iiPViS_S_S_S_S_S0_i --------------------------
	.section	.nv.constant0._Z16insert_propagatePiS_S_S_PjS_iiPViS_S_S_S_S_S0_i,"a",@progbits
	.sectionflags	@""
	.align	4
.nv.constant0._Z16insert_propagatePiS_S_S_PjS_iiPViS_S_S_S_S_S0_i:
	.zero		1012


//--------------------- .nv.constant0._Z12propogateAddPiS_PjS_S_PViS_S_S_ii --------------------------
	.section	.nv.constant0._Z12propogateAddPiS_PjS_S_PViS_S_S_ii,"a",@progbits
	.sectionflags	@""
	.align	4
.nv.constant0._Z12propogateAddPiS_PjS_S_PViS_S_S_ii:
	.zero		976


//--------------------- .nv.constant0._Z12propogateDelPiiPViS_S_PjiiS_S1_S_S_S_S_S2_i --------------------------
	.section	.nv.constant0._Z12propogateDelPiiPViS_S_PjiiS_S1_S_S_S_S_S2_i,"a",@progbits
	.sectionflags	@""
	.align	4
.nv.constant0._Z12propogateDelPiiPViS_S_PjiiS_S1_S_S_S_S_S2_i:
	.zero		1012


//--------------------- .nv.constant0._Z8checkMINPiS_S_iii --------------------------
	.section	.nv.constant0._Z8checkMINPiS_S_iii,"a",@progbits
	.sectionflags	@""
	.align	4
.nv.constant0._Z8checkMINPiS_S_iii:
	.zero		932


//--------------------- .nv.constant0._Z8insertPQPiS_S_S_iiS_ --------------------------
	.section	.nv.constant0._Z8insertPQPiS_S_S_iiS_,"a",@progbits
	.sectionflags	@""
	.align	4
.nv.constant0._Z8insertPQPiS_S_S_iiS_:
	.zero		944


//--------------------- .nv.constant0._Z5setNVPiS_S_i --------------------------
	.section	.nv.constant0._Z5setNVPiS_S_i,"a",@progbits
	.sectionflags	@""
	.align	4
.nv.constant0._Z5setNVPiS_S_i:
	.zero		924


//--------------------- .nv.constant0._Z10keepHeapPQPiS_ii --------------------------
	.section	.nv.constant0._Z10keepHeapPQPiS_ii,"a",@progbits
	.sectionflags	@""
	.align	4
.nv.constant0._Z10keepHeapPQPiS_ii:
	.zero		920


//--------------------- .nv.constant0._Z13A_star_expandPiS_PjS_S_PViS_S_S_S_S_iiiiS_S_iS_S_S0_i --------------------------
	.section	.nv.constant0._Z13A_star_expandPiS_PjS_S_PViS_S_S_S_S_iiiiS_S_iS_S_S0_i,"a",@progbits
	.sectionflags	@""
	.align	4
.nv.constant0._Z13A_star_expandPiS_PjS_S_PViS_S_S_S_S_iiiiS_S_iS_S_S0_i:
	.zero		1052


//--------------------- .nv.constant0._Z10extractMinPiS_S_S_S_ii --------------------------
	.section	.nv.constant0._Z10extractMinPiS_S_S_S_ii,"a",@progbits
	.sectionflags	@""
	.align	4
.nv.constant0._Z10extractMinPiS_S_S_S_ii:
	.zero		944


//--------------------- SYMBOLS --------------------------

	.type		.nv.reservedSmem.offset0,@object
	.size		.nv.reservedSmem.offset0,0x4
